	.target	sm_100

	.elftype	@"ET_EXEC"


//--------------------- .note.nv.tkinfo           --------------------------
	.section	.note.nv.tkinfo,"",@"SHT_NOTE"
	.sectionflags	@"SHF_NOTE_NV_TKINFO"
	.tkinfo
        /*0018*/ 	.word	0x00000081
        /*0030*/ 	.string	""
        /*0030*/ 	.string	"ptxas"
        /*0030*/ 	.string	"Cuda compilation tools, release 12.9, V12.9.86"
        /*0030*/ 	.string	"Build cuda_12.9.r12.9/compiler.36037853_0"
        /*0030*/ 	.string	"-regUsageLevel 10 -arch sm_100f -m 64 "



//--------------------- .note.nv.cuver            --------------------------
	.section	.note.nv.cuver,"",@"SHT_NOTE"
	.sectionflags	@"SHF_NOTE_NV_CUVER"
        /*0018*/ 	.short	0x0001
        /*001a*/ 	.short	0x0064
        /*001c*/ 	.short	0x0001
        /*001e*/ 	.short	0x0000
        /*0020*/ 	.short	0x0001
        /*0022*/ 	.short	0x0000


//--------------------- .nv.info                  --------------------------
	.section	.nv.info,"",@"SHT_CUDA_INFO"
	.align	4


	//----- nvinfo : EIATTR_REGCOUNT
	.align		4
        /*0000*/ 	.byte	0x04, 0x2f
        /*0002*/ 	.short	(.L_15 - .L_14)
	.align		4
.L_14:
        /*0004*/ 	.word	index@(_ZN9deep_gemm24sm100_fp8_gemm_1d1d_implILN4cute4UMMA5MajorE0ELS3_0ELj0ELj7168ELj2048ELj128ELj224ELj128ELj64ELj128ELj128ELj64ELj4ELj128ELj128ELj1ELb0ELj142ELNS_8GemmTypeE1ELb0EN7cutlass10bfloat16_tENS_16EpilogueIdentityEEEvPijjj14CUtensorMap_stS9_S9_S9_S9_)
        /*0008*/ 	.word	0x00000036


	//----- nvinfo : EIATTR_FRAME_SIZE
	.align		4
.L_15:
        /*000c*/ 	.byte	0x04, 0x11
        /*000e*/ 	.short	(.L_17 - .L_16)
	.align		4
.L_16:
        /*0010*/ 	.word	index@($__internal_3_$__cuda_sm20_div_u16)
        /*0014*/ 	.word	0x00000000


	//----- nvinfo : EIATTR_FRAME_SIZE
	.align		4
.L_17:
        /*0018*/ 	.byte	0x04, 0x11
        /*001a*/ 	.short	(.L_19 - .L_18)
	.align		4
.L_18:
        /*001c*/ 	.word	index@($__internal_2_$__cuda_sm10x_tcgen05_guardrail_trap_unallocated_columns_being_dealloced)
        /*0020*/ 	.word	0x00000000


	//----- nvinfo : EIATTR_FRAME_SIZE
	.align		4
.L_19:
        /*0024*/ 	.byte	0x04, 0x11
        /*0026*/ 	.short	(.L_21 - .L_20)
	.align		4
.L_20:
        /*0028*/ 	.word	index@($__internal_1_$__cuda_sm10x_tcgen05_guardrail_trap_phase_invalid_during_alloc)
        /*002c*/ 	.word	0x00000000


	//----- nvinfo : EIATTR_FRAME_SIZE
	.align		4
.L_21:
        /*0030*/ 	.byte	0x04, 0x11
        /*0032*/ 	.short	(.L_23 - .L_22)
	.align		4
.L_22:
        /*0034*/ 	.word	index@($__internal_0_$__cuda_sm10x_tcgen05_guardrail_trap_col_being_dealloced_not_returned_by_alloc)
        /*0038*/ 	.word	0x00000000


	//----- nvinfo : EIATTR_FRAME_SIZE
	.align		4
.L_23:
        /*003c*/ 	.byte	0x04, 0x11
        /*003e*/ 	.short	(.L_25 - .L_24)
	.align		4
.L_24:
        /*0040*/ 	.word	index@(_ZN9deep_gemm24sm100_fp8_gemm_1d1d_implILN4cute4UMMA5MajorE0ELS3_0ELj0ELj7168ELj2048ELj128ELj224ELj128ELj64ELj128ELj128ELj64ELj4ELj128ELj128ELj1ELb0ELj142ELNS_8GemmTypeE1ELb0EN7cutlass10bfloat16_tENS_16EpilogueIdentityEEEvPijjj14CUtensorMap_stS9_S9_S9_S9_)
        /*0044*/ 	.word	0x00000000


	//----- nvinfo : EIATTR_MIN_STACK_SIZE
	.align		4
.L_25:
        /*0048*/ 	.byte	0x04, 0x12
        /*004a*/ 	.short	(.L_27 - .L_26)
	.align		4
.L_26:
        /*004c*/ 	.word	index@(_ZN9deep_gemm24sm100_fp8_gemm_1d1d_implILN4cute4UMMA5MajorE0ELS3_0ELj0ELj7168ELj2048ELj128ELj224ELj128ELj64ELj128ELj128ELj64ELj4ELj128ELj128ELj1ELb0ELj142ELNS_8GemmTypeE1ELb0EN7cutlass10bfloat16_tENS_16EpilogueIdentityEEEvPijjj14CUtensorMap_stS9_S9_S9_S9_)
        /*0050*/ 	.word	0x00000000
.L_27:


//--------------------- .nv.info._ZN9deep_gemm24sm100_fp8_gemm_1d1d_implILN4cute4UMMA5MajorE0ELS3_0ELj0ELj7168ELj2048ELj128ELj224ELj128ELj64ELj128ELj128ELj64ELj4ELj128ELj128ELj1ELb0ELj142ELNS_8GemmTypeE1ELb0EN7cutlass10bfloat16_tENS_16EpilogueIdentityEEEvPijjj14CUtensorMap_stS9_S9_S9_S9_ --------------------------
	.section	.nv.info._ZN9deep_gemm24sm100_fp8_gemm_1d1d_implILN4cute4UMMA5MajorE0ELS3_0ELj0ELj7168ELj2048ELj128ELj224ELj128ELj64ELj128ELj128ELj64ELj4ELj128ELj128ELj1ELb0ELj142ELNS_8GemmTypeE1ELb0EN7cutlass10bfloat16_tENS_16EpilogueIdentityEEEvPijjj14CUtensorMap_stS9_S9_S9_S9_,"",@"SHT_CUDA_INFO"
	.sectionflags	@""
	.align	4


	//----- nvinfo : EIATTR_CUDA_API_VERSION
	.align		4
        /*0000*/ 	.byte	0x04, 0x37
        /*0002*/ 	.short	(.L_29 - .L_28)
.L_28:
        /*0004*/ 	.word	0x00000081


	//----- nvinfo : EIATTR_KPARAM_INFO
	.align		4
.L_29:
        /*0008*/ 	.byte	0x04, 0x17
        /*000a*/ 	.short	(.L_31 - .L_30)
.L_30:
        /*000c*/ 	.word	0x00000000
        /*0010*/ 	.short	0x0008
        /*0012*/ 	.short	0x0240
        /*0014*/ 	.byte	0x00, 0xf0, 0x01, 0x02


	//----- nvinfo : EIATTR_KPARAM_INFO
	.align		4
.L_31:
        /*0018*/ 	.byte	0x04, 0x17
        /*001a*/ 	.short	(.L_33 - .L_32)
.L_32:
        /*001c*/ 	.word	0x00000000
        /*0020*/ 	.short	0x0007
        /*0022*/ 	.short	0x01c0
        /*0024*/ 	.byte	0x00, 0xf0, 0x01, 0x02


	//----- nvinfo : EIATTR_KPARAM_INFO
	.align		4
.L_33:
        /*0028*/ 	.byte	0x04, 0x17
        /*002a*/ 	.short	(.L_35 - .L_34)
.L_34:
        /*002c*/ 	.word	0x00000000
        /*0030*/ 	.short	0x0006
        /*0032*/ 	.short	0x0140
        /*0034*/ 	.byte	0x00, 0xf0, 0x01, 0x02


	//----- nvinfo : EIATTR_KPARAM_INFO
	.align		4
.L_35:
        /*0038*/ 	.byte	0x04, 0x17
        /*003a*/ 	.short	(.L_37 - .L_36)
.L_36:
        /*003c*/ 	.word	0x00000000
        /*0040*/ 	.short	0x0005
        /*0042*/ 	.short	0x00c0
        /*0044*/ 	.byte	0x00, 0xf0, 0x01, 0x02


	//----- nvinfo : EIATTR_KPARAM_INFO
	.align		4
.L_37:
        /*0048*/ 	.byte	0x04, 0x17
        /*004a*/ 	.short	(.L_39 - .L_38)
.L_38:
        /*004c*/ 	.word	0x00000000
        /*0050*/ 	.short	0x0004
        /*0052*/ 	.short	0x0040
        /*0054*/ 	.byte	0x00, 0xf0, 0x01, 0x02


	//----- nvinfo : EIATTR_KPARAM_INFO
	.align		4
.L_39:
        /*0058*/ 	.byte	0x04, 0x17
        /*005a*/ 	.short	(.L_41 - .L_40)
.L_40:
        /*005c*/ 	.word	0x00000000
        /*0060*/ 	.short	0x0003
        /*0062*/ 	.short	0x0010
        /*0064*/ 	.byte	0x00, 0xf0, 0x11, 0x00


	//----- nvinfo : EIATTR_KPARAM_INFO
	.align		4
.L_41:
        /*0068*/ 	.byte	0x04, 0x17
        /*006a*/ 	.short	(.L_43 - .L_42)
.L_42:
        /*006c*/ 	.word	0x00000000
        /*0070*/ 	.short	0x0002
        /*0072*/ 	.short	0x000c
        /*0074*/ 	.byte	0x00, 0xf0, 0x11, 0x00


	//----- nvinfo : EIATTR_KPARAM_INFO
	.align		4
.L_43:
        /*0078*/ 	.byte	0x04, 0x17
        /*007a*/ 	.short	(.L_45 - .L_44)
.L_44:
        /*007c*/ 	.word	0x00000000
        /*0080*/ 	.short	0x0001
        /*0082*/ 	.short	0x0008
        /*0084*/ 	.byte	0x00, 0xf0, 0x11, 0x00


	//----- nvinfo : EIATTR_KPARAM_INFO
	.align		4
.L_45:
        /*0088*/ 	.byte	0x04, 0x17
        /*008a*/ 	.short	(.L_47 - .L_46)
.L_46:
        /*008c*/ 	.word	0x00000000
        /*0090*/ 	.short	0x0000
        /*0092*/ 	.short	0x0000
        /*0094*/ 	.byte	0x00, 0xf5, 0x21, 0x00


	//----- nvinfo : EIATTR_AT_ENTRY_FRAGMENTS
	.align		4
.L_47:
        /*0098*/ 	.byte	0x04, 0x4f
        /*009a*/ 	.short	(.L_49 - .L_48)


	//   ....[0]....
.L_48:
        /*009c*/ 	.word	0x00000004


	//----- nvinfo : EIATTR_RESERVED_SMEM_USED
	.align		4
.L_49:
        /*00a0*/ 	.byte	0x01, 0x41
	.zero		2


	//----- nvinfo : EIATTR_SPARSE_MMA_MASK
	.align		4
        /*00a4*/ 	.byte	0x03, 0x50
        /*00a6*/ 	.short	0x0000


	//----- nvinfo : EIATTR_TCGEN05_1CTA_USED
	.align		4
        /*00a8*/ 	.byte	0x01, 0x51
	.zero		2


	//----- nvinfo : EIATTR_MAXREG_COUNT
	.align		4
        /*00ac*/ 	.byte	0x03, 0x1b
        /*00ae*/ 	.short	0x00ff


	//----- nvinfo : EIATTR_NUM_BARRIERS
	.align		4
        /*00b0*/ 	.byte	0x02, 0x4c
        /*00b2*/ 	.byte	0x09
	.zero		1


	//----- nvinfo : EIATTR_INT_WARP_WIDE_INSTR_OFFSETS
	.align		4
        /*00b4*/ 	.byte	0x04, 0x31
        /*00b6*/ 	.short	(.L_51 - .L_50)


	//   ....[0]....
.L_50:
        /*00b8*/ 	.word	0x00005150


	//   ....[1]....
        /*00bc*/ 	.word	0x00005170


	//----- nvinfo : EIATTR_COOP_GROUP_MASK_REGIDS
	.align		4
.L_51:
        /*00c0*/ 	.byte	0x04, 0x29
        /*00c2*/ 	.short	(.L_53 - .L_52)


	//   ....[0]....
.L_52:
        /*00c4*/ 	.word	0xffffffff


	//   ....[1]....
        /*00c8*/ 	.word	0xffffffff


	//   ....[2]....
        /*00cc*/ 	.word	0xffffffff


	//   ....[3]....
        /*00d0*/ 	.word	0xffffffff


	//   ....[4]....
        /*00d4*/ 	.word	0xffffffff


	//   ....[5]....
        /*00d8*/ 	.word	0xffffffff


	//   ....[6]....
        /*00dc*/ 	.word	0xffffffff


	//   ....[7]....
        /*00e0*/ 	.word	0xffffffff


	//   ....[8]....
        /*00e4*/ 	.word	0xffffffff


	//   ....[9]....
        /*00e8*/ 	.word	0xffffffff


	//   ....[10]....
        /*00ec*/ 	.word	0xffffffff


	//   ....[11]....
        /*00f0*/ 	.word	0xffffffff


	//   ....[12]....
        /*00f4*/ 	.word	0xffffffff


	//   ....[13]....
        /*00f8*/ 	.word	0xffffffff


	//----- nvinfo : EIATTR_COOP_GROUP_INSTR_OFFSETS
	.align		4
.L_53:
        /*00fc*/ 	.byte	0x04, 0x28
        /*00fe*/ 	.short	(.L_55 - .L_54)


	//   ....[0]....
.L_54:
        /*0100*/ 	.word	0x00000030


	//   ....[1]....
        /*0104*/ 	.word	0x00000470


	//   ....[2]....
        /*0108*/ 	.word	0x00000730


	//   ....[3]....
        /*010c*/ 	.word	0x00000b70


	//   ....[4]....
        /*0110*/ 	.word	0x00000c20


	//   ....[5]....
        /*0114*/ 	.word	0x00000cd0


	//   ....[6]....
        /*0118*/ 	.word	0x000012f0


	//   ....[7]....
        /*011c*/ 	.word	0x00001310


	//   ....[8]....
        /*0120*/ 	.word	0x00001330


	//   ....[9]....
        /*0124*/ 	.word	0x00001580


	//   ....[10]....
        /*0128*/ 	.word	0x000015b0


	//   ....[11]....
        /*012c*/ 	.word	0x000015d0


	//   ....[12]....
        /*0130*/ 	.word	0x00005070


	//   ....[13]....
        /*0134*/ 	.word	0x00005230


	//----- nvinfo : EIATTR_VRC_CTA_INIT_COUNT
	.align		4
.L_55:
        /*0138*/ 	.byte	0x02, 0x4a
        /*013a*/ 	.byte	0x80
	.zero		1


	//----- nvinfo : EIATTR_MBARRIER_INSTR_OFFSETS
	.align		4
        /*013c*/ 	.byte	0x04, 0x39
        /*013e*/ 	.short	(.L_57 - .L_56)


	//   ....[0]....
.L_56:
        /*0140*/ 	.word	0x00000330
        /*0144*/ 	.word	0x000000ff
        /*0148*/ 	.word	0x00031800
        /*014c*/ 	.short	0x0100
        /*014e*/ 	.byte	0x05
	.zero		1


	//   ....[1]....
        /*0150*/ 	.word	0x00000340
        /*0154*/ 	.word	0x000000ff
        /*0158*/ 	.word	0x00031820
        /*015c*/ 	.short	0x0100
        /*015e*/ 	.byte	0x05
	.zero		1


	//   ....[2]....
        /*0160*/ 	.word	0x00000350
        /*0164*/ 	.word	0x000000ff
        /*0168*/ 	.word	0x00031840
        /*016c*/ 	.short	0x0100
        /*016e*/ 	.byte	0x05
	.zero		1


	//   ....[3]....
        /*0170*/ 	.word	0x00000360
        /*0174*/ 	.word	0x000000ff
        /*0178*/ 	.word	0x00031808
        /*017c*/ 	.short	0x0100
        /*017e*/ 	.byte	0x05
	.zero		1


	//   ....[4]....
        /*0180*/ 	.word	0x00000370
        /*0184*/ 	.word	0x000000ff
        /*0188*/ 	.word	0x00031828
        /*018c*/ 	.short	0x0100
        /*018e*/ 	.byte	0x05
	.zero		1


	//   ....[5]....
        /*0190*/ 	.word	0x00000380
        /*0194*/ 	.word	0x000000ff
        /*0198*/ 	.word	0x00031848
        /*019c*/ 	.short	0x0100
        /*019e*/ 	.byte	0x05
	.zero		1


	//   ....[6]....
        /*01a0*/ 	.word	0x00000390
        /*01a4*/ 	.word	0x000000ff
        /*01a8*/ 	.word	0x00031810
        /*01ac*/ 	.short	0x0100
        /*01ae*/ 	.byte	0x05
	.zero		1


	//   ....[7]....
        /*01b0*/ 	.word	0x000003a0
        /*01b4*/ 	.word	0x000000ff
        /*01b8*/ 	.word	0x00031830
        /*01bc*/ 	.short	0x0100
        /*01be*/ 	.byte	0x05
	.zero		1


	//   ....[8]....
        /*01c0*/ 	.word	0x000003b0
        /*01c4*/ 	.word	0x000000ff
        /*01c8*/ 	.word	0x00031850
        /*01cc*/ 	.short	0x0100
        /*01ce*/ 	.byte	0x05
	.zero		1


	//   ....[9]....
        /*01d0*/ 	.word	0x000003c0
        /*01d4*/ 	.word	0x000000ff
        /*01d8*/ 	.word	0x00031818
        /*01dc*/ 	.short	0x0100
        /*01de*/ 	.byte	0x05
	.zero		1


	//   ....[10]....
        /*01e0*/ 	.word	0x000003d0
        /*01e4*/ 	.word	0x000000ff
        /*01e8*/ 	.word	0x00031838
        /*01ec*/ 	.short	0x0100
        /*01ee*/ 	.byte	0x05
	.zero		1


	//   ....[11]....
        /*01f0*/ 	.word	0x000003e0
        /*01f4*/ 	.word	0x000000ff
        /*01f8*/ 	.word	0x00031858
        /*01fc*/ 	.short	0x0100
        /*01fe*/ 	.byte	0x05
	.zero		1


	//   ....[12]....
        /*0200*/ 	.word	0x000003f0
        /*0204*/ 	.word	0x000000ff
        /*0208*/ 	.word	0x00031860
        /*020c*/ 	.short	0x0100
        /*020e*/ 	.byte	0x05
	.zero		1


	//   ....[13]....
        /*0210*/ 	.word	0x00000400
        /*0214*/ 	.word	0x000000ff
        /*0218*/ 	.word	0x00031870
        /*021c*/ 	.short	0x0100
        /*021e*/ 	.byte	0x05
	.zero		1


	//   ....[14]....
        /*0220*/ 	.word	0x00000410
        /*0224*/ 	.word	0x000000ff
        /*0228*/ 	.word	0x00031868
        /*022c*/ 	.short	0x0100
        /*022e*/ 	.byte	0x05
	.zero		1


	//   ....[15]....
        /*0230*/ 	.word	0x00000420
        /*0234*/ 	.word	0x000000ff
        /*0238*/ 	.word	0x00031878
        /*023c*/ 	.short	0x0100
        /*023e*/ 	.byte	0x05
	.zero		1


	//   ....[16]....
        /*0240*/ 	.word	0x00000a20
        /*0244*/ 	.word	0x00000002
        /*0248*/ 	.word	0x00031800
        /*024c*/ 	.short	0x010a
        /*024e*/ 	.byte	0xff
	.zero		1


	//   ....[17]....
        /*0250*/ 	.word	0x00000db0
        /*0254*/ 	.word	0x00000002
        /*0258*/ 	.word	0x00000000
        /*025c*/ 	.short	0x0101
        /*025e*/ 	.byte	0xff
	.zero		1


	//   ....[18]....
        /*0260*/ 	.word	0x000010e0
        /*0264*/ 	.word	0x00000000
        /*0268*/ 	.word	0x00031870
        /*026c*/ 	.short	0x010a
        /*026e*/ 	.byte	0x08
	.zero		1


	//   ....[19]....
        /*0270*/ 	.word	0x00001180
        /*0274*/ 	.word	0x000000ff
        /*0278*/ 	.word	0x00031840
        /*027c*/ 	.short	0x010a
        /*027e*/ 	.byte	0x0d
	.zero		1


	//   ....[20]....
        /*0280*/ 	.word	0x00001550
        /*0284*/ 	.word	0x000000ff
        /*0288*/ 	.word	0x00031840
        /*028c*/ 	.short	0x010a
        /*028e*/ 	.byte	0x09
	.zero		1


	//   ....[21]....
        /*0290*/ 	.word	0x00001ac0
        /*0294*/ 	.word	0x00000008
        /*0298*/ 	.word	0x00031820
        /*029c*/ 	.short	0x010a
        /*029e*/ 	.byte	0xff
	.zero		1


	//   ....[22]....
        /*02a0*/ 	.word	0x00001f10
        /*02a4*/ 	.word	0x00000008
        /*02a8*/ 	.word	0x00031828
        /*02ac*/ 	.short	0x010a
        /*02ae*/ 	.byte	0xff
	.zero		1


	//   ....[23]....
        /*02b0*/ 	.word	0x00002080
        /*02b4*/ 	.word	0x00000008
        /*02b8*/ 	.word	0x00031830
        /*02bc*/ 	.short	0x010a
        /*02be*/ 	.byte	0xff
	.zero		1


	//   ....[24]....
        /*02c0*/ 	.word	0x000021e0
        /*02c4*/ 	.word	0x00000008
        /*02c8*/ 	.word	0x00031838
        /*02cc*/ 	.short	0x010a
        /*02ce*/ 	.byte	0xff
	.zero		1


	//   ....[25]....
        /*02d0*/ 	.word	0x00002310
        /*02d4*/ 	.word	0x00000008
        /*02d8*/ 	.word	0x00031820
        /*02dc*/ 	.short	0x010a
        /*02de*/ 	.byte	0xff
	.zero		1


	//   ....[26]....
        /*02e0*/ 	.word	0x00002530
        /*02e4*/ 	.word	0x00000008
        /*02e8*/ 	.word	0x00031828
        /*02ec*/ 	.short	0x010a
        /*02ee*/ 	.byte	0xff
	.zero		1


	//   ....[27]....
        /*02f0*/ 	.word	0x00002660
        /*02f4*/ 	.word	0x00000008
        /*02f8*/ 	.word	0x00031830
        /*02fc*/ 	.short	0x010a
        /*02fe*/ 	.byte	0xff
	.zero		1


	//   ....[28]....
        /*0300*/ 	.word	0x00002790
        /*0304*/ 	.word	0x00000008
        /*0308*/ 	.word	0x00031838
        /*030c*/ 	.short	0x010a
        /*030e*/ 	.byte	0xff
	.zero		1


	//   ....[29]....
        /*0310*/ 	.word	0x000028c0
        /*0314*/ 	.word	0x00000008
        /*0318*/ 	.word	0x00031820
        /*031c*/ 	.short	0x010a
        /*031e*/ 	.byte	0xff
	.zero		1


	//   ....[30]....
        /*0320*/ 	.word	0x00002ae0
        /*0324*/ 	.word	0x00000008
        /*0328*/ 	.word	0x00031828
        /*032c*/ 	.short	0x010a
        /*032e*/ 	.byte	0xff
	.zero		1


	//   ....[31]....
        /*0330*/ 	.word	0x00002c10
        /*0334*/ 	.word	0x00000008
        /*0338*/ 	.word	0x00031830
        /*033c*/ 	.short	0x010a
        /*033e*/ 	.byte	0xff
	.zero		1


	//   ....[32]....
        /*0340*/ 	.word	0x00002d40
        /*0344*/ 	.word	0x00000008
        /*0348*/ 	.word	0x00031838
        /*034c*/ 	.short	0x010a
        /*034e*/ 	.byte	0xff
	.zero		1


	//   ....[33]....
        /*0350*/ 	.word	0x00002e70
        /*0354*/ 	.word	0x00000008
        /*0358*/ 	.word	0x00031820
        /*035c*/ 	.short	0x010a
        /*035e*/ 	.byte	0xff
	.zero		1


	//   ....[34]....
        /*0360*/ 	.word	0x00003090
        /*0364*/ 	.word	0x00000008
        /*0368*/ 	.word	0x00031828
        /*036c*/ 	.short	0x010a
        /*036e*/ 	.byte	0xff
	.zero		1


	//   ....[35]....
        /*0370*/ 	.word	0x000031c0
        /*0374*/ 	.word	0x00000008
        /*0378*/ 	.word	0x00031830
        /*037c*/ 	.short	0x010a
        /*037e*/ 	.byte	0xff
	.zero		1


	//   ....[36]....
        /*0380*/ 	.word	0x000032f0
        /*0384*/ 	.word	0x00000008
        /*0388*/ 	.word	0x00031838
        /*038c*/ 	.short	0x010a
        /*038e*/ 	.byte	0xff
	.zero		1


	//   ....[37]....
        /*0390*/ 	.word	0x00003770
        /*0394*/ 	.word	0x00000014
        /*0398*/ 	.word	0x00031860
        /*039c*/ 	.short	0x010a
        /*039e*/ 	.byte	0xff
	.zero		1


	//   ....[38]....
        /*03a0*/ 	.word	0x00004ef0
        /*03a4*/ 	.word	0x00000014
        /*03a8*/ 	.word	0x00000000
        /*03ac*/ 	.short	0x0101
        /*03ae*/ 	.byte	0xff
	.zero		1


	//   ....[39]....
        /*03b0*/ 	.word	0x00005260
        /*03b4*/ 	.word	0x00000002
        /*03b8*/ 	.word	0x00031800
        /*03bc*/ 	.short	0x010a
        /*03be*/ 	.byte	0xff
	.zero		1


	//   ....[40]....
        /*03c0*/ 	.word	0x000052e0
        /*03c4*/ 	.word	0x00000000
        /*03c8*/ 	.word	0x00031870
        /*03cc*/ 	.short	0x010a
        /*03ce*/ 	.byte	0xff
	.zero		1


	//   ....[41]....
        /*03d0*/ 	.word	0x00005350
        /*03d4*/ 	.word	0x00000002
        /*03d8*/ 	.word	0x00031840
        /*03dc*/ 	.short	0x010a
        /*03de*/ 	.byte	0xff
	.zero		1


	//   ....[42]....
        /*03e0*/ 	.word	0x000053c0
        /*03e4*/ 	.word	0x00000000
        /*03e8*/ 	.word	0x00031840
        /*03ec*/ 	.short	0x010a
        /*03ee*/ 	.byte	0xff
	.zero		1


	//   ....[43]....
        /*03f0*/ 	.word	0x00005430
        /*03f4*/ 	.word	0x00000008
        /*03f8*/ 	.word	0x00031820
        /*03fc*/ 	.short	0x010a
        /*03fe*/ 	.byte	0xff
	.zero		1


	//   ....[44]....
        /*0400*/ 	.word	0x000054a0
        /*0404*/ 	.word	0x00000008
        /*0408*/ 	.word	0x00031828
        /*040c*/ 	.short	0x010a
        /*040e*/ 	.byte	0xff
	.zero		1


	//   ....[45]....
        /*0410*/ 	.word	0x00005510
        /*0414*/ 	.word	0x00000008
        /*0418*/ 	.word	0x00031830
        /*041c*/ 	.short	0x010a
        /*041e*/ 	.byte	0xff
	.zero		1


	//   ....[46]....
        /*0420*/ 	.word	0x00005580
        /*0424*/ 	.word	0x00000008
        /*0428*/ 	.word	0x00031838
        /*042c*/ 	.short	0x010a
        /*042e*/ 	.byte	0xff
	.zero		1


	//   ....[47]....
        /*0430*/ 	.word	0x000055d0
        /*0434*/ 	.word	0x00000008
        /*0438*/ 	.word	0x00031820
        /*043c*/ 	.short	0x010a
        /*043e*/ 	.byte	0xff
	.zero		1


	//   ....[48]....
        /*0440*/ 	.word	0x00005620
        /*0444*/ 	.word	0x00000008
        /*0448*/ 	.word	0x00031828
        /*044c*/ 	.short	0x010a
        /*044e*/ 	.byte	0xff
	.zero		1


	//   ....[49]....
        /*0450*/ 	.word	0x00005670
        /*0454*/ 	.word	0x00000008
        /*0458*/ 	.word	0x00031830
        /*045c*/ 	.short	0x010a
        /*045e*/ 	.byte	0xff
	.zero		1


	//   ....[50]....
        /*0460*/ 	.word	0x000056c0
        /*0464*/ 	.word	0x00000008
        /*0468*/ 	.word	0x00031838
        /*046c*/ 	.short	0x010a
        /*046e*/ 	.byte	0xff
	.zero		1


	//   ....[51]....
        /*0470*/ 	.word	0x00005730
        /*0474*/ 	.word	0x00000008
        /*0478*/ 	.word	0x00031820
        /*047c*/ 	.short	0x010a
        /*047e*/ 	.byte	0xff
	.zero		1


	//   ....[52]....
        /*0480*/ 	.word	0x000057a0
        /*0484*/ 	.word	0x00000008
        /*0488*/ 	.word	0x00031828
        /*048c*/ 	.short	0x010a
        /*048e*/ 	.byte	0xff
	.zero		1


	//   ....[53]....
        /*0490*/ 	.word	0x00005810
        /*0494*/ 	.word	0x00000008
        /*0498*/ 	.word	0x00031830
        /*049c*/ 	.short	0x010a
        /*049e*/ 	.byte	0xff
	.zero		1


	//   ....[54]....
        /*04a0*/ 	.word	0x00005880
        /*04a4*/ 	.word	0x00000008
        /*04a8*/ 	.word	0x00031838
        /*04ac*/ 	.short	0x010a
        /*04ae*/ 	.byte	0xff
	.zero		1


	//   ....[55]....
        /*04b0*/ 	.word	0x000058d0
        /*04b4*/ 	.word	0x00000008
        /*04b8*/ 	.word	0x00031820
        /*04bc*/ 	.short	0x010a
        /*04be*/ 	.byte	0xff
	.zero		1


	//   ....[56]....
        /*04c0*/ 	.word	0x00005920
        /*04c4*/ 	.word	0x00000008
        /*04c8*/ 	.word	0x00031828
        /*04cc*/ 	.short	0x010a
        /*04ce*/ 	.byte	0xff
	.zero		1


	//   ....[57]....
        /*04d0*/ 	.word	0x00005970
        /*04d4*/ 	.word	0x00000008
        /*04d8*/ 	.word	0x00031830
        /*04dc*/ 	.short	0x010a
        /*04de*/ 	.byte	0xff
	.zero		1


	//   ....[58]....
        /*04e0*/ 	.word	0x000059c0
        /*04e4*/ 	.word	0x00000008
        /*04e8*/ 	.word	0x00031838
        /*04ec*/ 	.short	0x010a
        /*04ee*/ 	.byte	0xff
	.zero		1


	//   ....[59]....
        /*04f0*/ 	.word	0x00005a20
        /*04f4*/ 	.word	0x00000014
        /*04f8*/ 	.word	0x00031860
        /*04fc*/ 	.short	0x010a
        /*04fe*/ 	.byte	0xff
	.zero		1


	//----- nvinfo : EIATTR_NUM_MBARRIERS
	.align		4
.L_57:
        /*0500*/ 	.byte	0x03, 0x38
        /*0502*/ 	.short	0x0010


	//----- nvinfo : EIATTR_EXIT_INSTR_OFFSETS
	.align		4
        /*0504*/ 	.byte	0x04, 0x1c
        /*0506*/ 	.short	(.L_59 - .L_58)


	//   ....[0]....
.L_58:
        /*0508*/ 	.word	0x00000830


	//   ....[1]....
        /*050c*/ 	.word	0x00000e10


	//   ....[2]....
        /*0510*/ 	.word	0x00000ef0


	//   ....[3]....
        /*0514*/ 	.word	0x000018d0


	//   ....[4]....
        /*0518*/ 	.word	0x00001940


	//   ....[5]....
        /*051c*/ 	.word	0x00003440


	//   ....[6]....
        /*0520*/ 	.word	0x000034a0


	//   ....[7]....
        /*0524*/ 	.word	0x00005050


	//   ....[8]....
        /*0528*/ 	.word	0x00005240


	//----- nvinfo : EIATTR_MAX_THREADS
	.align		4
.L_59:
        /*052c*/ 	.byte	0x04, 0x05
        /*052e*/ 	.short	(.L_61 - .L_60)
.L_60:
        /*0530*/ 	.word	0x00000100
        /*0534*/ 	.word	0x00000001
        /*0538*/ 	.word	0x00000001


	//----- nvinfo : EIATTR_CRS_STACK_SIZE
	.align		4
.L_61:
        /*053c*/ 	.byte	0x04, 0x1e
        /*053e*/ 	.short	(.L_63 - .L_62)
.L_62:
        /*0540*/ 	.word	0x00000000


	//----- nvinfo : EIATTR_CBANK_PARAM_SIZE
	.align		4
.L_63:
        /*0544*/ 	.byte	0x03, 0x19
        /*0546*/ 	.short	0x02c0


	//----- nvinfo : EIATTR_PARAM_CBANK
	.align		4
        /*0548*/ 	.byte	0x04, 0x0a
        /*054a*/ 	.short	(.L_65 - .L_64)
	.align		4
.L_64:
        /*054c*/ 	.word	index@(.nv.constant0._ZN9deep_gemm24sm100_fp8_gemm_1d1d_implILN4cute4UMMA5MajorE0ELS3_0ELj0ELj7168ELj2048ELj128ELj224ELj128ELj64ELj128ELj128ELj64ELj4ELj128ELj128ELj1ELb0ELj142ELNS_8GemmTypeE1ELb0EN7cutlass10bfloat16_tENS_16EpilogueIdentityEEEvPijjj14CUtensorMap_stS9_S9_S9_S9_)
        /*0550*/ 	.short	0x0380
        /*0552*/ 	.short	0x02c0


	//----- nvinfo : EIATTR_SW_WAR
	.align		4
.L_65:
        /*0554*/ 	.byte	0x04, 0x36
        /*0556*/ 	.short	(.L_67 - .L_66)
.L_66:
        /*0558*/ 	.word	0x00000008
.L_67:


//--------------------- .nv.compat                --------------------------
	.section	.nv.compat,"",@"SHT_CUDA_COMPAT_INFO"
	.align	4
        /*0000*/ 	.byte	0x02, 0x02, 0x02, 0x00, 0x02, 0x05, 0x05, 0x00, 0x02, 0x03, 0x01, 0x00, 0x02, 0x06, 0x01, 0x00


//--------------------- .nv.callgraph             --------------------------
	.section	.nv.callgraph,"",@"SHT_CUDA_CALLGRAPH"
	.align	4
	.sectionentsize	8
	.align		4
        /*0000*/ 	.word	0x00000000
	.align		4
        /*0004*/ 	.word	0xffffffff
	.align		4
        /*0008*/ 	.word	0x00000000
	.align		4
        /*000c*/ 	.word	0xfffffffe
	.align		4
        /*0010*/ 	.word	0x00000000
	.align		4
        /*0014*/ 	.word	0xfffffffd
	.align		4
        /*0018*/ 	.word	0x00000000
	.align		4
        /*001c*/ 	.word	0xfffffffc


//--------------------- .nv.constant4             --------------------------
	.section	.nv.constant4,"a",@progbits
	.align	8
	.align		8
.nv.constant4:
        /*0000*/ 	.dword	_ZN47_INTERNAL_d7a09eb5_9_kernel_cu_3deee83f_28938194cuda3std3__45__cpo5beginE
	.align		8
        /*0008*/ 	.dword	_ZN47_INTERNAL_d7a09eb5_9_kernel_cu_3deee83f_28938194cuda3std3__45__cpo3endE
	.align		8
        /*0010*/ 	.dword	_ZN47_INTERNAL_d7a09eb5_9_kernel_cu_3deee83f_28938194cuda3std3__45__cpo6cbeginE
	.align		8
        /*0018*/ 	.dword	_ZN47_INTERNAL_d7a09eb5_9_kernel_cu_3deee83f_28938194cuda3std3__45__cpo4cendE
	.align		8
        /*0020*/ 	.dword	_ZN47_INTERNAL_d7a09eb5_9_kernel_cu_3deee83f_28938194cuda3std3__449_GLOBAL__N__d7a09eb5_9_kernel_cu_3deee83f_28938196ignoreE
	.align		8
        /*0028*/ 	.dword	_ZN47_INTERNAL_d7a09eb5_9_kernel_cu_3deee83f_28938194cuda3std3__419piecewise_constructE
	.align		8
        /*0030*/ 	.dword	_ZN47_INTERNAL_d7a09eb5_9_kernel_cu_3deee83f_28938194cuda3std3__48in_placeE
	.align		8
        /*0038*/ 	.dword	_ZN47_INTERNAL_d7a09eb5_9_kernel_cu_3deee83f_28938194cuda3std6ranges3__45__cpo4swapE
	.align		8
        /*0040*/ 	.dword	_ZN47_INTERNAL_d7a09eb5_9_kernel_cu_3deee83f_28938194cuda3std6ranges3__45__cpo9iter_moveE
	.align		8
        /*0048*/ 	.dword	_ZN47_INTERNAL_d7a09eb5_9_kernel_cu_3deee83f_28938194cute7productE
	.align		8
        /*0050*/ 	.dword	_ZN47_INTERNAL_d7a09eb5_9_kernel_cu_3deee83f_28938194cute1_E


//--------------------- .text._ZN9deep_gemm24sm100_fp8_gemm_1d1d_implILN4cute4UMMA5MajorE0ELS3_0ELj0ELj7168ELj2048ELj128ELj224ELj128ELj64ELj128ELj128ELj64ELj4ELj128ELj128ELj1ELb0ELj142ELNS_8GemmTypeE1ELb0EN7cutlass10bfloat16_tENS_16EpilogueIdentityEEEvPijjj14CUtensorMap_stS9_S9_S9_S9_ --------------------------
	.section	.text._ZN9deep_gemm24sm100_fp8_gemm_1d1d_implILN4cute4UMMA5MajorE0ELS3_0ELj0ELj7168ELj2048ELj128ELj224ELj128ELj64ELj128ELj128ELj64ELj4ELj128ELj128ELj1ELb0ELj142ELNS_8GemmTypeE1ELb0EN7cutlass10bfloat16_tENS_16EpilogueIdentityEEEvPijjj14CUtensorMap_stS9_S9_S9_S9_,"ax",@progbits
	.align	128
        .global         _ZN9deep_gemm24sm100_fp8_gemm_1d1d_implILN4cute4UMMA5MajorE0ELS3_0ELj0ELj7168ELj2048ELj128ELj224ELj128ELj64ELj128ELj128ELj64ELj4ELj128ELj128ELj1ELb0ELj142ELNS_8GemmTypeE1ELb0EN7cutlass10bfloat16_tENS_16EpilogueIdentityEEEvPijjj14CUtensorMap_stS9_S9_S9_S9_
        .type           _ZN9deep_gemm24sm100_fp8_gemm_1d1d_implILN4cute4UMMA5MajorE0ELS3_0ELj0ELj7168ELj2048ELj128ELj224ELj128ELj64ELj128ELj128ELj64ELj4ELj128ELj128ELj1ELb0ELj142ELNS_8GemmTypeE1ELb0EN7cutlass10bfloat16_tENS_16EpilogueIdentityEEEvPijjj14CUtensorMap_stS9_S9_S9_S9_,@function
        .size           _ZN9deep_gemm24sm100_fp8_gemm_1d1d_implILN4cute4UMMA5MajorE0ELS3_0ELj0ELj7168ELj2048ELj128ELj224ELj128ELj64ELj128ELj128ELj64ELj4ELj128ELj128ELj1ELb0ELj142ELNS_8GemmTypeE1ELb0EN7cutlass10bfloat16_tENS_16EpilogueIdentityEEEvPijjj14CUtensorMap_stS9_S9_S9_S9_,(.L_x_100 - _ZN9deep_gemm24sm100_fp8_gemm_1d1d_implILN4cute4UMMA5MajorE0ELS3_0ELj0ELj7168ELj2048ELj128ELj224ELj128ELj64ELj128ELj128ELj64ELj4ELj128ELj128ELj1ELb0ELj142ELNS_8GemmTypeE1ELb0EN7cutlass10bfloat16_tENS_16EpilogueIdentityEEEvPijjj14CUtensorMap_stS9_S9_S9_S9_)
        .other          _ZN9deep_gemm24sm100_fp8_gemm_1d1d_implILN4cute4UMMA5MajorE0ELS3_0ELj0ELj7168ELj2048ELj128ELj224ELj128ELj64ELj128ELj128ELj64ELj4ELj128ELj128ELj1ELb0ELj142ELNS_8GemmTypeE1ELb0EN7cutlass10bfloat16_tENS_16EpilogueIdentityEEEvPijjj14CUtensorMap_stS9_S9_S9_S9_,@"STO_CUDA_ENTRY STV_DEFAULT"
_ZN9deep_gemm24sm100_fp8_gemm_1d1d_implILN4cute4UMMA5MajorE0ELS3_0ELj0ELj7168ELj2048ELj128ELj224ELj128ELj64ELj128ELj128ELj64ELj4ELj128ELj128ELj1ELb0ELj142ELNS_8GemmTypeE1ELb0EN7cutlass10bfloat16_tENS_16EpilogueIdentityEEEvPijjj14CUtensorMap_stS9_S9_S9_S9_:
.text._ZN9deep_gemm24sm100_fp8_gemm_1d1d_implILN4cute4UMMA5MajorE0ELS3_0ELj0ELj7168ELj2048ELj128ELj224ELj128ELj64ELj128ELj128ELj64ELj4ELj128ELj128ELj1ELb0ELj142ELNS_8GemmTypeE1ELb0EN7cutlass10bfloat16_tENS_16EpilogueIdentityEEEvPijjj14CUtensorMap_stS9_S9_S9_S9_:
[----:B------:R-:W1:Y:S01]  /*0000*/  LDC R1, c[0x0][0x37c] ;  /* 0x0000df00ff017b82 */ /* 0x000e620000000800 */
[----:B------:R-:W2:Y:S02]  /*0010*/  S2R R0, SR_TID.X ;  /* 0x0000000000007919 */ /* 0x000ea40000002100 */
[----:B--2---:R-:W-:-:S05]  /*0020*/  SHF.R.U32.HI R0, RZ, 0x5, R0 ;  /* 0x00000005ff007819 */ /* 0x004fca0000011600 */
[----:B------:R-:W2:Y:S02]  /*0030*/  SHFL.IDX PT, R21, R0, RZ, 0x1f ;  /* 0x00001fff00157589 */ /* 0x000ea400000e0000 */
[----:B--2---:R-:W-:-:S13]  /*0040*/  ISETP.NE.AND P0, PT, R21, 0x2, PT ;  /* 0x000000021500780c */ /* 0x004fda0003f05270 */
[----:B-1----:R-:W-:Y:S05]  /*0050*/  @!P0 BRA `(.L_x_0) ;  /* 0x0000000400008947 */ /* 0x002fea0003800000 */
[----:B------:R-:W-:-:S13]  /*0060*/  ISETP.NE.AND P0, PT, R21, 0x1, PT ;  /* 0x000000011500780c */ /* 0x000fda0003f05270 */
[----:B------:R-:W-:Y:S05]  /*0070*/  @!P0 BRA `(.L_x_1) ;  /* 0x0000000000608947 */ /* 0x000fea0003800000 */
[----:B------:R-:W-:-:S13]  /*0080*/  ISETP.NE.AND P0, PT, R21, RZ, PT ;  /* 0x000000ff1500720c */ /* 0x000fda0003f05270 */
[----:B------:R-:W-:Y:S05]  /*0090*/  @P0 BRA `(.L_x_2) ;  /* 0x0000000400a80947 */ /* 0x000fea0003800000 */
[----:B------:R-:W-:Y:S01]  /*00a0*/  ELECT P0, URZ, PT ;  /* 0x0000000000ff782f */ /* 0x000fe20003800000 */
[----:B------:R-:W-:-:S12]  /*00b0*/  BSSY.RECONVERGENT B0, `(.L_x_3) ;  /* 0x0000013000007945 */ /* 0x000fd80003800200 */
[----:B------:R-:W-:Y:S05]  /*00c0*/  @!P0 BRA `(.L_x_4) ;  /* 0x0000000000448947 */ /* 0x000fea0003800000 */
[----:B------:R-:W1:Y:S02]  /*00d0*/  LDCU.64 UR4, c[0x0][0x348] ;  /* 0x00006900ff0477ac */ /* 0x000e640008000a00 */
[----:B-1----:R-:W-:Y:S02]  /*00e0*/  UIADD3 UR12, UP4, UPT, UR4, 0x40, URZ ;  /* 0x00000040040c7890 */ /* 0x002fe4000ff9e0ff */
[----:B------:R-:W-:Y:S02]  /*00f0*/  UIADD3 UR10, UP3, UPT, UR4, 0xc0, URZ ;  /* 0x000000c0040a7890 */ /* 0x000fe4000ff7e0ff */
[----:B------:R-:W-:Y:S02]  /*0100*/  UIADD3 UR8, UP2, UPT, UR4, 0x140, URZ ;  /* 0x0000014004087890 */ /* 0x000fe4000ff5e0ff */
[----:B------:R-:W-:Y:S02]  /*0110*/  UIADD3 UR6, UP1, UPT, UR4, 0x1c0, URZ ;  /* 0x000001c004067890 */ /* 0x000fe4000ff3e0ff */
[----:B------:R-:W-:-:S02]  /*0120*/  UIADD3 UR4, UP0, UPT, UR4, 0x240, URZ ;  /* 0x0000024004047890 */ /* 0x000fc4000ff1e0ff */
[----:B------:R-:W-:Y:S02]  /*0130*/  UIADD3.X UR13, UPT, UPT, URZ, UR5, URZ, UP4, !UPT ;  /* 0x00000005ff0d7290 */ /* 0x000fe4000a7fe4ff */
[----:B------:R-:W-:Y:S02]  /*0140*/  UIADD3.X UR11, UPT, UPT, URZ, UR5, URZ, UP3, !UPT ;  /* 0x00000005ff0b7290 */ /* 0x000fe40009ffe4ff */
[----:B------:R-:W-:Y:S02]  /*0150*/  UIADD3.X UR9, UPT, UPT, URZ, UR5, URZ, UP2, !UPT ;  /* 0x00000005ff097290 */ /* 0x000fe400097fe4ff */
[----:B------:R-:W-:Y:S02]  /*0160*/  UIADD3.X UR7, UPT, UPT, URZ, UR5, URZ, UP1, !UPT ;  /* 0x00000005ff077290 */ /* 0x000fe40008ffe4ff */
[----:B------:R-:W-:Y:S01]  /*0170*/  UIADD3.X UR5, UPT, UPT, URZ, UR5, URZ, UP0, !UPT ;  /* 0x00000005ff057290 */ /* 0x000fe200087fe4ff */
[----:B------:R1:W-:Y:S02]  /*0180*/  UTMACCTL.PF [UR12] ;  /* 0x000000000c0079b9 */ /* 0x0003e40008040000 */
[----:B------:R1:W-:Y:S02]  /*0190*/  UTMACCTL.PF [UR10] ;  /* 0x000000000a0079b9 */ /* 0x0003e40008040000 */
[----:B------:R1:W-:Y:S02]  /*01a0*/  UTMACCTL.PF [UR8] ;  /* 0x00000000080079b9 */ /* 0x0003e40008040000 */
[----:B------:R1:W-:Y:S02]  /*01b0*/  UTMACCTL.PF [UR6] ;  /* 0x00000000060079b9 */ /* 0x0003e40008040000 */
[----:B------:R1:W-:Y:S02]  /*01c0*/  UTMACCTL.PF [UR4] ;  /* 0x00000000040079b9 */ /* 0x0003e40008040000 */
[----:B-1----:R-:W-:Y:S01]  /*01d0*/  NOP ;  /* 0x0000000000007918 */ /* 0x002fe20000000000 */
.L_x_4:
[----:B------:R-:W-:Y:S05]  /*01e0*/  BSYNC.RECONVERGENT B0 ;  /* 0x0000000000007941 */ /* 0x000fea0003800200 */
.L_x_3:
[----:B------:R-:W-:Y:S05]  /*01f0*/  BRA `(.L_x_2) ;  /* 0x0000000400507947 */ /* 0x000fea0003800000 */
.L_x_1:
[----:B------:R-:W-:Y:S01]  /*0200*/  ELECT P0, URZ, PT ;  /* 0x0000000000ff782f */ /* 0x000fe20003800000 */
[----:B------:R-:W-:-:S12]  /*0210*/  BSSY.RECONVERGENT B0, `(.L_x_5) ;  /* 0x0000023000007945 */ /* 0x000fd80003800200 */
[----:B------:R-:W-:Y:S05]  /*0220*/  @!P0 BRA `(.L_x_6) ;  /* 0x0000000000848947 */ /* 0x000fea0003800000 */
[----:B------:R-:W1:Y:S01]  /*0230*/  S2UR UR5, SR_CgaCtaId ;  /* 0x00000000000579c3 */ /* 0x000e620000008800 */
[----:B------:R-:W-:Y:S01]  /*0240*/  UMOV UR7, 0x400 ;  /* 0x0000040000077882 */ /* 0x000fe20000000000 */
[----:B------:R-:W-:Y:S01]  /*0250*/  UMOV UR6, 0x1 ;  /* 0x0000000100067882 */ /* 0x000fe20000000000 */
[----:B------:R-:W-:Y:S02]  /*0260*/  UMOV UR4, 0x20 ;  /* 0x0000002000047882 */ /* 0x000fe40000000000 */
[----:B------:R-:W-:-:S04]  /*0270*/  UIADD3 UR8, UPT, UPT, -UR4, 0x100000, URZ ;  /* 0x0010000004087890 */ /* 0x000fc8000fffe1ff */
[----:B------:R-:W-:Y:S02]  /*0280*/  USHF.L.U32 UR9, UR8, 0xb, URZ ;  /* 0x0000000b08097899 */ /* 0x000fe400080006ff */
[----:B------:R-:W-:Y:S01]  /*0290*/  USHF.L.U32 UR8, UR8, 0x1, URZ ;  /* 0x0000000108087899 */ /* 0x000fe200080006ff */
[----:B------:R-:W-:Y:S02]  /*02a0*/  UMOV UR4, 0x80 ;  /* 0x0000008000047882 */ /* 0x000fe40000000000 */
[----:B------:R-:W-:-:S04]  /*02b0*/  UIADD3 UR10, UPT, UPT, -UR4, 0x100000, URZ ;  /* 0x00100000040a7890 */ /* 0x000fc8000fffe1ff */
[----:B------:R-:W-:Y:S02]  /*02c0*/  USHF.L.U32 UR11, UR10, 0xb, URZ ;  /* 0x0000000b0a0b7899 */ /* 0x000fe400080006ff */
[----:B------:R-:W-:Y:S02]  /*02d0*/  USHF.L.U32 UR10, UR10, 0x1, URZ ;  /* 0x000000010a0a7899 */ /* 0x000fe400080006ff */
[----:B-1----:R-:W-:Y:S02]  /*02e0*/  ULEA UR5, UR5, UR7, 0x18 ;  /* 0x0000000705057291 */ /* 0x002fe4000f8ec0ff */
[----:B------:R-:W-:-:S04]  /*02f0*/  UIADD3 UR6, UPT, UPT, -UR6, 0x100000, URZ ;  /* 0x0010000006067890 */ /* 0x000fc8000fffe1ff */
[----:B------:R-:W-:Y:S02]  /*0300*/  USHF.L.U32 UR7, UR6, 0xb, URZ ;  /* 0x0000000b06077899 */ /* 0x000fe400080006ff */
[----:B------:R-:W-:Y:S01]  /*0310*/  USHF.L.U32 UR6, UR6, 0x1, URZ ;  /* 0x0000000106067899 */ /* 0x000fe200080006ff */
[----:B------:R-:W1:Y:S11]  /*0320*/  FENCE.VIEW.ASYNC.S ;  /* 0x00000000000073c6 */ /* 0x000e760000000000 */
[----:B-1----:R1:W2:Y:S01]  /*0330*/  SYNCS.EXCH.64 URZ, [UR5+0x31800], UR6 ;  /* 0x0318000605ff75b2 */ /* 0x0022a20008000100 */
[----:B------:R1:W3:Y:S01]  /*0340*/  SYNCS.EXCH.64 URZ, [UR5+0x31820], UR6 ;  /* 0x0318200605ff75b2 */ /* 0x0002e20008000100 */
[----:B------:R1:W4:Y:S01]  /*0350*/  SYNCS.EXCH.64 URZ, [UR5+0x31840], UR8 ;  /* 0x0318400805ff75b2 */ /* 0x0003220008000100 */
[----:B------:R1:W1:Y:S01]  /*0360*/  SYNCS.EXCH.64 URZ, [UR5+0x31808], UR6 ;  /* 0x0318080605ff75b2 */ /* 0x0002620008000100 */
        /* <DEDUP_REMOVED lines=12> */
[----:B------:R-:W-:Y:S01]  /*0430*/  NOP ;  /* 0x0000000000007918 */ /* 0x000fe20000000000 */
.L_x_6:
[----:B-1----:R-:W-:Y:S05]  /*0440*/  BSYNC.RECONVERGENT B0 ;  /* 0x0000000000007941 */ /* 0x002fea0003800200 */
.L_x_5:
[----:B------:R-:W-:Y:S05]  /*0450*/  BRA `(.L_x_2) ;  /* 0x0000000000b87947 */ /* 0x000fea0003800000 */
.L_x_0:
[----:B------:R-:W1:Y:S01]  /*0460*/  S2UR UR6, SR_CgaCtaId ;  /* 0x00000000000679c3 */ /* 0x000e620000008800 */
[----:B------:R-:W-:Y:S01]  /*0470*/  NOP ;  /* 0x0000000000007918 */ /* 0x000fe20000000000 */
[----:B------:R-:W-:Y:S01]  /*0480*/  UMOV UR4, 0x40 ;  /* 0x0000004000047882 */ /* 0x000fe20000000000 */
[----:B------:R-:W-:Y:S01]  /*0490*/  UMOV UR5, 0x400 ;  /* 0x0000040000057882 */ /* 0x000fe20000000000 */
[----:B-1----:R-:W-:Y:S02]  /*04a0*/  ULEA UR4, UR6, UR4, 0x18 ;  /* 0x0000000406047291 */ /* 0x002fe4000f8ec0ff */
[----:B------:R-:W-:-:S07]  /*04b0*/  ULEA UR5, UR6, UR5, 0x18 ;  /* 0x0000000506057291 */ /* 0x000fce000f8ec0ff */
[----:B------:R-:W1:Y:S02]  /*04c0*/  LDS.U8 R0, [UR4] ;  /* 0x00000004ff007984 */ /* 0x000e640008000000 */
[----:B-1----:R-:W-:-:S13]  /*04d0*/  ISETP.NE.AND P0, PT, R0, RZ, PT ;  /* 0x000000ff0000720c */ /* 0x002fda0003f05270 */
[----:B------:R-:W-:Y:S05]  /*04e0*/  @P0 BRA `(.L_x_7) ;  /* 0x00000000007c0947 */ /* 0x000fea0003800000 */
[----:B------:R-:W-:-:S13]  /*04f0*/  ELECT P0, URZ, PT ;  /* 0x0000000000ff782f */ /* 0x000fda0003800000 */
[----:B------:R-:W-:Y:S05]  /*0500*/  @!P0 BRA `(.L_x_8) ;  /* 0x0000000000848947 */ /* 0x000fea0003800000 */
[----:B------:R-:W-:Y:S01]  /*0510*/  UMOV UR4, 0x10 ;  /* 0x0000001000047882 */ /* 0x000fe20000000000 */
[----:B------:R-:W-:-:S04]  /*0520*/  IMAD.MOV.U32 R2, RZ, RZ, 0xffff ;  /* 0x0000ffffff027424 */ /* 0x000fc800078e00ff */
[----:B------:R-:W-:Y:S04]  /*0530*/  DEPBAR.LE SB1, 0x36 ;  /* 0x00009d800000791a */ /* 0x000fe80000000000 */
[----:B------:R-:W1:Y:S02]  /*0540*/  UTCATOMSWS.FIND_AND_SET.ALIGN UP0, UR4, UR4 ;  /* 0x00000004000475e3 */ /* 0x000e640008000800 */
[----:B-1----:R-:W-:Y:S01]  /*0550*/  PLOP3.LUT P0, PT, PT, PT, UP0, 0x80, 0x8 ;  /* 0x000000000008781c */ /* 0x002fe20003f0f008 */
[----:B------:R-:W-:-:S03]  /*0560*/  IMAD.U32 R5, RZ, RZ, UR4 ;  /* 0x00000004ff057e24 */ /* 0x000fc6000f8e00ff */
[----:B------:R-:W-:-:S04]  /*0570*/  SEL R0, RZ, 0xffffffff, !P0 ;  /* 0xffffffffff007807 */ /* 0x000fc80004000000 */
[----:B------:R-:W-:Y:S01]  /*0580*/  ISETP.NE.AND P0, PT, R0, RZ, PT ;  /* 0x000000ff0000720c */ /* 0x000fe20003f05270 */
[----:B------:R-:W-:-:S12]  /*0590*/  IMAD.MOV.U32 R0, RZ, RZ, 0x1 ;  /* 0x00000001ff007424 */ /* 0x000fd800078e00ff */
[----:B------:R-:W-:Y:S05]  /*05a0*/  @P0 BRA `(.L_x_9) ;  /* 0x0000000000240947 */ /* 0x000fea0003800000 */
.L_x_10:
[----:B------:R-:W-:Y:S05]  /*05b0*/  NANOSLEEP 0x64 ;  /* 0x000000640000795d */ /* 0x000fea0003800000 */
[----:B------:R-:W-:-:S05]  /*05c0*/  UMOV UR4, 0x10 ;  /* 0x0000001000047882 */ /* 0x000fca0000000000 */
[----:B------:R-:W-:Y:S04]  /*05d0*/  DEPBAR.LE SB1, 0x36 ;  /* 0x00009d800000791a */ /* 0x000fe80000000000 */
[----:B------:R-:W1:Y:S02]  /*05e0*/  UTCATOMSWS.FIND_AND_SET.ALIGN UP0, UR4, UR4 ;  /* 0x00000004000475e3 */ /* 0x000e640008000800 */
[----:B-1----:R-:W-:Y:S01]  /*05f0*/  PLOP3.LUT P0, PT, PT, PT, UP0, 0x80, 0x8 ;  /* 0x000000000008781c */ /* 0x002fe20003f0f008 */
[----:B------:R-:W-:-:S03]  /*0600*/  IMAD.U32 R5, RZ, RZ, UR4 ;  /* 0x00000004ff057e24 */ /* 0x000fc6000f8e00ff */
[----:B------:R-:W-:-:S04]  /*0610*/  SEL R3, RZ, 0xffffffff, !P0 ;  /* 0xffffffffff037807 */ /* 0x000fc80004000000 */
[----:B------:R-:W-:-:S13]  /*0620*/  ISETP.NE.AND P0, PT, R3, RZ, PT ;  /* 0x000000ff0300720c */ /* 0x000fda0003f05270 */
[----:B------:R-:W-:Y:S05]  /*0630*/  @!P0 BRA `(.L_x_10) ;  /* 0xfffffffc00dc8947 */ /* 0x000fea000383ffff */
.L_x_9:
[C---:B------:R-:W-:Y:S01]  /*0640*/  VIADD R3, R5.reuse, 0x10 ;  /* 0x0000001005037836 */ /* 0x040fe20000000000 */
[----:B------:R-:W-:Y:S01]  /*0650*/  UMOV UR4, 0x50 ;  /* 0x0000005000047882 */ /* 0x000fe20000000000 */
[----:B------:R-:W-:Y:S01]  /*0660*/  SHF.L.U32 R2, R2, R5, RZ ;  /* 0x0000000502027219 */ /* 0x000fe200000006ff */
[----:B------:R-:W-:Y:S01]  /*0670*/  ULEA UR4, UR6, UR4, 0x18 ;  /* 0x0000000406047291 */ /* 0x000fe2000f8ec0ff */
[----:B------:R-:W-:Y:S01]  /*0680*/  IMAD.SHL.U32 R5, R5, 0x20, RZ ;  /* 0x0000002005057824 */ /* 0x000fe200078e00ff */
[----:B------:R-:W-:-:S04]  /*0690*/  SHF.L.U32 R3, R0, R3, RZ ;  /* 0x0000000300037219 */ /* 0x000fc800000006ff */
[----:B------:R-:W-:-:S05]  /*06a0*/  LOP3.LUT R2, R3, R2, RZ, 0xfc, !PT ;  /* 0x0000000203027212 */ /* 0x000fca00078efcff */
[----:B------:R1:W-:Y:S04]  /*06b0*/  ATOMS.OR RZ, [UR4], R2 ;  /* 0x00000002ffff798c */ /* 0x0003e8000b000004 */
[----:B------:R1:W-:Y:S01]  /*06c0*/  STS [UR5+0x31880], R5 ;  /* 0x03188005ff007988 */ /* 0x0003e20008000805 */
[----:B------:R-:W-:Y:S05]  /*06d0*/  BRA `(.L_x_8) ;  /* 0x0000000000107947 */ /* 0x000fea0003800000 */
.L_x_7:
[----:B------:R-:W-:Y:S02]  /*06e0*/  MOV R0, 0xffffffff ;  /* 0xffffffff00007802 */ /* 0x000fe40000000f00 */
[----:B------:R-:W-:-:S03]  /*06f0*/  MOV R2, 0x720 ;  /* 0x0000072000027802 */ /* 0x000fc60000000f00 */
[----:B------:R1:W-:Y:S04]  /*0700*/  STS [UR5+0x31880], R0 ;  /* 0x03188000ff007988 */ /* 0x0003e80008000805 */
[----:B-1----:R-:W-:Y:S05]  /*0710*/  CALL.REL.NOINC `($__internal_1_$__cuda_sm10x_tcgen05_guardrail_trap_phase_invalid_during_alloc) ;  /* 0x0000005000e07944 */ /* 0x002fea0003c00000 */
.L_x_8:
[----:B------:R-:W-:Y:S05]  /*0720*/  WARPSYNC.ALL ;  /* 0x0000000000007948 */ /* 0x000fea0003800000 */
[----:B------:R-:W-:Y:S01]  /*0730*/  NOP ;  /* 0x0000000000007918 */ /* 0x000fe20000000000 */
.L_x_2:
[----:B------:R-:W5:Y:S01]  /*0740*/  LDC R0, c[0x0][0x388] ;  /* 0x0000e200ff007b82 */ /* 0x000f620000000800 */
[----:B------:R-:W1:Y:S07]  /*0750*/  S2R R4, SR_LANEID ;  /* 0x0000000000047919 */ /* 0x000e6e0000000000 */
[----:B--234-:R-:W-:Y:S01]  /*0760*/  BAR.SYNC.DEFER_BLOCKING 0x0 ;  /* 0x0000000000007b1d */ /* 0x01cfe20000010000 */
[----:B------:R-:W-:Y:S01]  /*0770*/  ISETP.NE.AND P0, PT, R21, RZ, PT ;  /* 0x000000ff1500720c */ /* 0x000fe20003f05270 */
[----:B-----5:R-:W-:-:S05]  /*0780*/  VIADD R0, R0, 0x7f ;  /* 0x0000007f00007836 */ /* 0x020fca0000000000 */
[----:B-1----:R-:W-:-:S05]  /*0790*/  SHF.R.U32.HI R2, RZ, 0x7, R0 ;  /* 0x00000007ff027819 */ /* 0x002fca0000011600 */
[----:B------:R-:W-:Y:S02]  /*07a0*/  IMAD.SHL.U32 R0, R2, 0x20, RZ ;  /* 0x0000002002007824 */ /* 0x000fe400078e00ff */
[----:B------:R-:W-:Y:S05]  /*07b0*/  @!P0 BRA `(.L_x_11) ;  /* 0x0000001000508947 */ /* 0x000fea0003800000 */
[----:B------:R-:W-:Y:S01]  /*07c0*/  ISETP.NE.AND P0, PT, R21, 0x1, PT ;  /* 0x000000011500780c */ /* 0x000fe20003f05270 */
[----:B------:R-:W1:-:S12]  /*07d0*/  S2UR UR5, SR_CgaCtaId ;  /* 0x00000000000579c3 */ /* 0x000e580000008800 */
[----:B------:R-:W-:Y:S05]  /*07e0*/  @!P0 BRA `(.L_x_12) ;  /* 0x0000000400948947 */ /* 0x000fea0003800000 */
[----:B------:R-:W-:-:S13]  /*07f0*/  ISETP.NE.AND P0, PT, R21, 0x2, PT ;  /* 0x000000021500780c */ /* 0x000fda0003f05270 */
[----:B------:R-:W-:Y:S05]  /*0800*/  @P0 BRA `(.L_x_13) ;  /* 0x0000002c001c0947 */ /* 0x000fea0003800000 */
[----:B------:R-:W2:Y:S02]  /*0810*/  S2UR UR4, SR_CTAID.X ;  /* 0x00000000000479c3 */ /* 0x000ea40000002500 */
[----:B--2---:R-:W-:-:S13]  /*0820*/  ISETP.LE.U32.AND P0, PT, R0, UR4, PT ;  /* 0x0000000400007c0c */ /* 0x004fda000bf03070 */
[----:B-1----:R-:W-:Y:S05]  /*0830*/  @P0 EXIT ;  /* 0x000000000000094d */ /* 0x002fea0003800000 */
[----:B------:R-:W-:Y:S01]  /*0840*/  ULOP3.LUT UR4, URZ, UR4, URZ, 0x33, !UPT ;  /* 0x00000004ff047292 */ /* 0x000fe2000f8e33ff */
[----:B------:R-:W-:Y:S01]  /*0850*/  SHF.R.U32.HI R3, RZ, 0x3, R4 ;  /* 0x00000003ff037819 */ /* 0x000fe20000011604 */
[----:B------:R-:W-:Y:S02]  /*0860*/  HFMA2 R15, -RZ, RZ, 0, 0 ;  /* 0x00000000ff0f7431 */ /* 0x000fe400000001ff */
[----:B------:R-:W-:Y:S01]  /*0870*/  IMAD.MOV.U32 R16, RZ, RZ, RZ ;  /* 0x000000ffff107224 */ /* 0x000fe200078e00ff */
[----:B------:R-:W-:Y:S01]  /*0880*/  UMOV UR5, URZ ;  /* 0x000000ff00057c82 */ /* 0x000fe20008000000 */
[C---:B------:R-:W-:Y:S01]  /*0890*/  LOP3.LUT R19, R3.reuse, 0x1, RZ, 0x3c, !PT ;  /* 0x0000000103137812 */ /* 0x040fe200078e3cff */
[C---:B------:R-:W-:Y:S01]  /*08a0*/  IMAD.SHL.U32 R21, R3.reuse, 0x20, RZ ;  /* 0x0000002003157824 */ /* 0x040fe200078e00ff */
[C---:B------:R-:W-:Y:S01]  /*08b0*/  LOP3.LUT R5, R3.reuse, 0x2, RZ, 0x3c, !PT ;  /* 0x0000000203057812 */ /* 0x040fe200078e3cff */
[----:B------:R-:W-:Y:S01]  /*08c0*/  VIADD R25, R0, UR4 ;  /* 0x0000000400197c36 */ /* 0x000fe20008000000 */
[----:B------:R-:W-:Y:S01]  /*08d0*/  LOP3.LUT R17, R3, 0x3, RZ, 0x3c, !PT ;  /* 0x0000000303117812 */ /* 0x000fe200078e3cff */
[----:B------:R-:W-:Y:S01]  /*08e0*/  IMAD R20, R4, 0x4, R3 ;  /* 0x0000000404147824 */ /* 0x000fe200078e0203 */
[----:B------:R-:W-:Y:S01]  /*08f0*/  LOP3.LUT R23, R21, 0x20, RZ, 0x3c, !PT ;  /* 0x0000002015177812 */ /* 0x000fe200078e3cff */
[----:B------:R-:W-:Y:S01]  /*0900*/  IMAD.HI.U32 R25, R25, -0x193d4bb7, RZ ;  /* 0xe6c2b44919197827 */ /* 0x000fe200078e00ff */
[----:B------:R-:W-:-:S02]  /*0910*/  LOP3.LUT R3, R21, 0x40, RZ, 0x3c, !PT ;  /* 0x0000004015037812 */ /* 0x000fc400078e3cff */
[CC--:B------:R-:W-:Y:S01]  /*0920*/  IADD3 R24, PT, PT, R21.reuse, R4.reuse, RZ ;  /* 0x0000000415187210 */ /* 0x0c0fe20007ffe0ff */
[C---:B------:R-:W-:Y:S01]  /*0930*/  IMAD R19, R4.reuse, 0x4, R19 ;  /* 0x0000000404137824 */ /* 0x040fe200078e0213 */
[----:B------:R-:W-:Y:S01]  /*0940*/  LOP3.LUT R21, R21, 0x60, RZ, 0x3c, !PT ;  /* 0x0000006015157812 */ /* 0x000fe200078e3cff */
[C---:B------:R-:W-:Y:S01]  /*0950*/  IMAD R18, R4.reuse, 0x4, R5 ;  /* 0x0000000404127824 */ /* 0x040fe200078e0205 */
[----:B------:R-:W-:Y:S01]  /*0960*/  LEA R17, R4, R17, 0x2 ;  /* 0x0000001104117211 */ /* 0x000fe200078e10ff */
[--C-:B------:R-:W-:Y:S01]  /*0970*/  IMAD.IADD R23, R23, 0x1, R4.reuse ;  /* 0x0000000117177824 */ /* 0x100fe200078e0204 */
[----:B------:R-:W-:Y:S01]  /*0980*/  IADD3 R21, PT, PT, R21, R4, RZ ;  /* 0x0000000415157210 */ /* 0x000fe20007ffe0ff */
[----:B------:R-:W-:Y:S01]  /*0990*/  IMAD.IADD R22, R3, 0x1, R4 ;  /* 0x0000000103167824 */ /* 0x000fe200078e0204 */
[----:B------:R-:W-:-:S07]  /*09a0*/  SHF.R.U32.HI R25, RZ, 0x7, R25 ;  /* 0x00000007ff197819 */ /* 0x000fce0000011619 */
.L_x_17:
[----:B-1----:R-:W1:Y:S01]  /*09b0*/  S2R R0, SR_CgaCtaId ;  /* 0x0000000000007919 */ /* 0x002e620000008800 */
[----:B------:R-:W-:Y:S01]  /*09c0*/  MOV R3, 0x400 ;  /* 0x0000040000037802 */ /* 0x000fe20000000f00 */
[----:B------:R-:W-:-:S03]  /*09d0*/  UMOV UR4, URZ ;  /* 0x000000ff00047c82 */ /* 0x000fc60008000000 */
[----:B-1----:R-:W-:-:S07]  /*09e0*/  LEA R0, R0, R3, 0x18 ;  /* 0x0000000300007211 */ /* 0x002fce00078ec0ff */
.L_x_16:
[----:B-1----:R-:W-:Y:S01]  /*09f0*/  LEA R2, R15, R0, 0x3 ;  /* 0x000000000f027211 */ /* 0x002fe200078e18ff */
[----:B------:R-:W-:Y:S01]  /*0a00*/  ULOP3.LUT UP0, URZ, UR4, 0x3, URZ, 0xc0, !UPT ;  /* 0x0000000304ff7892 */ /* 0x000fe2000f80c0ff */
[----:B------:R-:W-:-:S04]  /*0a10*/  SHF.L.U32 R5, R16, 0x1f, RZ ;  /* 0x0000001f10057819 */ /* 0x000fc800000006ff */
[----:B------:R-:W1:Y:S02]  /*0a20*/  SYNCS.PHASECHK.TRANS64.TRYWAIT P0, [R2+URZ+0x31800], R5 ;  /* 0x03180005020075a7 */ /* 0x000e6400080011ff */
[----:B-1----:R-:W-:Y:S05]  /*0a30*/  @!P0 BRA `(.L_x_14) ;  /* 0x0000004800048947 */ /* 0x002fea0003800000 */
.L_x_71:
[----:B------:R-:W-:Y:S05]  /*0a40*/  BRA.U UP0, `(.L_x_15) ;  /* 0x0000000100bc7547 */ /* 0x000fea000b800000 */
[C-C-:B------:R-:W-:Y:S02]  /*0a50*/  IMAD R26, R15.reuse, 0x200, R0.reuse ;  /* 0x000002000f1a7824 */ /* 0x140fe400078e0200 */
[----:B------:R-:W-:Y:S02]  /*0a60*/  IMAD R3, R15, 0x400, R0 ;  /* 0x000004000f037824 */ /* 0x000fe400078e0200 */
[--C-:B------:R-:W-:Y:S01]  /*0a70*/  IMAD R9, R24, 0x4, R26.reuse ;  /* 0x0000000418097824 */ /* 0x100fe200078e021a */
[-C--:B------:R-:W-:Y:S01]  /*0a80*/  LEA R8, R23, R26.reuse, 0x2 ;  /* 0x0000001a17087211 */ /* 0x080fe200078e10ff */
[--C-:B------:R-:W-:Y:S01]  /*0a90*/  IMAD R29, R22, 0x4, R26.reuse ;  /* 0x00000004161d7824 */ /* 0x100fe200078e021a */
[-C--:B------:R-:W-:Y:S01]  /*0aa0*/  LEA R27, R21, R26.reuse, 0x2 ;  /* 0x0000001a151b7211 */ /* 0x080fe200078e10ff */
[--C-:B-1----:R-:W-:Y:S01]  /*0ab0*/  IMAD R5, R19, 0x4, R26.reuse ;  /* 0x0000000413057824 */ /* 0x102fe200078e021a */
[-C--:B------:R-:W-:Y:S01]  /*0ac0*/  LEA R6, R20, R26.reuse, 0x2 ;  /* 0x0000001a14067211 */ /* 0x080fe200078e10ff */
[----:B------:R-:W1:Y:S01]  /*0ad0*/  LDS R9, [R9+0x30000] ;  /* 0x0300000009097984 */ /* 0x000e620000000800 */
[----:B------:R-:W-:Y:S01]  /*0ae0*/  LEA R4, R18, R26, 0x2 ;  /* 0x0000001a12047211 */ /* 0x000fe200078e10ff */
[----:B------:R-:W-:Y:S01]  /*0af0*/  IMAD R26, R17, 0x4, R26 ;  /* 0x00000004111a7824 */ /* 0x000fe200078e021a */
[-C--:B------:R-:W-:Y:S01]  /*0b00*/  LEA R14, R24, R3.reuse, 0x2 ;  /* 0x00000003180e7211 */ /* 0x080fe200078e10ff */
[----:B------:R-:W2:Y:S01]  /*0b10*/  LDS R8, [R8+0x30000] ;  /* 0x0300000008087984 */ /* 0x000ea20000000800 */
[--C-:B------:R-:W-:Y:S01]  /*0b20*/  IMAD R11, R23, 0x4, R3.reuse ;  /* 0x00000004170b7824 */ /* 0x100fe200078e0203 */
[----:B------:R-:W-:Y:S01]  /*0b30*/  LEA R10, R22, R3, 0x2 ;  /* 0x00000003160a7211 */ /* 0x000fe200078e10ff */
[----:B------:R-:W-:Y:S01]  /*0b40*/  IMAD R7, R21, 0x4, R3 ;  /* 0x0000000415077824 */ /* 0x000fe200078e0203 */
[----:B------:R-:W3:Y:S04]  /*0b50*/  LDS R29, [R29+0x30000] ;  /* 0x030000001d1d7984 */ /* 0x000ee80000000800 */
[----:B------:R-:W4:Y:S01]  /*0b60*/  LDS R27, [R27+0x30000] ;  /* 0x030000001b1b7984 */ /* 0x000f220000000800 */
[----:B------:R-:W-:-:S03]  /*0b70*/  NOP ;  /* 0x0000000000007918 */ /* 0x000fc60000000000 */
[----:B-1----:R1:W-:Y:S04]  /*0b80*/  STS [R6+0x30000], R9 ;  /* 0x0300000906007388 */ /* 0x0023e80000000800 */
[----:B--2---:R2:W-:Y:S04]  /*0b90*/  STS [R5+0x30000], R8 ;  /* 0x0300000805007388 */ /* 0x0045e80000000800 */
[----:B---3--:R3:W-:Y:S04]  /*0ba0*/  STS [R4+0x30000], R29 ;  /* 0x0300001d04007388 */ /* 0x0087e80000000800 */
[----:B----4-:R-:W-:Y:S04]  /*0bb0*/  STS [R26+0x30000], R27 ;  /* 0x0300001b1a007388 */ /* 0x010fe80000000800 */
[----:B------:R-:W4:Y:S04]  /*0bc0*/  LDS R13, [R14+0x30800] ;  /* 0x030800000e0d7984 */ /* 0x000f280000000800 */
[----:B------:R-:W5:Y:S04]  /*0bd0*/  LDS R12, [R11+0x30800] ;  /* 0x030800000b0c7984 */ /* 0x000f680000000800 */
[----:B------:R-:W5:Y:S01]  /*0be0*/  LDS R9, [R10+0x30800] ;  /* 0x030800000a097984 */ /* 0x000f620000000800 */
[----:B-1----:R-:W-:-:S03]  /*0bf0*/  LEA R6, R20, R3, 0x2 ;  /* 0x0000000314067211 */ /* 0x002fc600078e10ff */
[----:B------:R-:W1:Y:S01]  /*0c00*/  LDS R8, [R7+0x30800] ;  /* 0x0308000007087984 */ /* 0x000e620000000800 */
[----:B--2---:R-:W-:Y:S01]  /*0c10*/  IMAD R5, R19, 0x4, R3 ;  /* 0x0000000413057824 */ /* 0x004fe200078e0203 */
[----:B------:R-:W-:Y:S01]  /*0c20*/  NOP ;  /* 0x0000000000007918 */ /* 0x000fe20000000000 */
[-C--:B---3--:R-:W-:Y:S02]  /*0c30*/  LEA R4, R18, R3.reuse, 0x2 ;  /* 0x0000000312047211 */ /* 0x088fe400078e10ff */
[----:B------:R-:W-:Y:S01]  /*0c40*/  LEA R3, R17, R3, 0x2 ;  /* 0x0000000311037211 */ /* 0x000fe200078e10ff */
[----:B----4-:R-:W-:Y:S04]  /*0c50*/  STS [R6+0x30800], R13 ;  /* 0x0308000d06007388 */ /* 0x010fe80000000800 */
[----:B-----5:R-:W-:Y:S04]  /*0c60*/  STS [R5+0x30800], R12 ;  /* 0x0308000c05007388 */ /* 0x020fe80000000800 */
[----:B------:R-:W-:Y:S04]  /*0c70*/  STS [R4+0x30800], R9 ;  /* 0x0308000904007388 */ /* 0x000fe80000000800 */
[----:B-1----:R-:W-:Y:S04]  /*0c80*/  STS [R3+0x30800], R8 ;  /* 0x0308000803007388 */ /* 0x002fe80000000800 */
[----:B------:R-:W1:Y:S04]  /*0c90*/  LDS R27, [R14+0x30a00] ;  /* 0x030a00000e1b7984 */ /* 0x000e680000000800 */
[----:B------:R-:W2:Y:S04]  /*0ca0*/  LDS R26, [R11+0x30a00] ;  /* 0x030a00000b1a7984 */ /* 0x000ea80000000800 */
[----:B------:R-:W3:Y:S04]  /*0cb0*/  LDS R29, [R10+0x30a00] ;  /* 0x030a00000a1d7984 */ /* 0x000ee80000000800 */
[----:B------:R-:W4:Y:S01]  /*0cc0*/  LDS R28, [R7+0x30a00] ;  /* 0x030a0000071c7984 */ /* 0x000f220000000800 */
[----:B------:R-:W-:-:S03]  /*0cd0*/  NOP ;  /* 0x0000000000007918 */ /* 0x000fc60000000000 */
[----:B-1----:R1:W-:Y:S04]  /*0ce0*/  STS [R6+0x30a00], R27 ;  /* 0x030a001b06007388 */ /* 0x0023e80000000800 */
[----:B--2---:R1:W-:Y:S04]  /*0cf0*/  STS [R5+0x30a00], R26 ;  /* 0x030a001a05007388 */ /* 0x0043e80000000800 */
[----:B---3--:R1:W-:Y:S04]  /*0d00*/  STS [R4+0x30a00], R29 ;  /* 0x030a001d04007388 */ /* 0x0083e80000000800 */
[----:B----4-:R1:W-:Y:S01]  /*0d10*/  STS [R3+0x30a00], R28 ;  /* 0x030a001c03007388 */ /* 0x0103e20000000800 */
[----:B------:R2:W-:Y:S06]  /*0d20*/  MEMBAR.ALL.CTA ;  /* 0x0000000000007992 */ /* 0x0005ec0000008000 */
[----:B--2---:R-:W2:Y:S02]  /*0d30*/  FENCE.VIEW.ASYNC.S ;  /* 0x00000000000073c6 */ /* 0x004ea40000000000 */
.L_x_15:
[----:B-1----:R-:W-:Y:S01]  /*0d40*/  VIADD R2, R2, 0x31840 ;  /* 0x0003184002027836 */ /* 0x002fe20000000000 */
[C---:B------:R-:W-:Y:S01]  /*0d50*/  ISETP.NE.AND P0, PT, R15.reuse, 0x3, PT ;  /* 0x000000030f00780c */ /* 0x040fe20003f05270 */
[----:B------:R-:W-:Y:S01]  /*0d60*/  VIADD R15, R15, 0x1 ;  /* 0x000000010f0f7836 */ /* 0x000fe20000000000 */
[----:B------:R-:W-:Y:S02]  /*0d70*/  UIADD3 UR4, UPT, UPT, UR4, 0x1, URZ ;  /* 0x0000000104047890 */ /* 0x000fe4000fffe0ff */
[----:B------:R-:W-:Y:S02]  /*0d80*/  PRMT R2, RZ, 0x654, R2 ;  /* 0x00000654ff027816 */ /* 0x000fe40000000002 */
[----:B------:R-:W-:Y:S01]  /*0d90*/  SEL R15, R15, RZ, P0 ;  /* 0x000000ff0f0f7207 */ /* 0x000fe20000000000 */
[----:B------:R-:W-:Y:S01]  /*0da0*/  UISETP.NE.AND UP0, UPT, UR4, 0x10, UPT ;  /* 0x000000100400788c */ /* 0x000fe2000bf05270 */
[----:B--2---:R1:W-:Y:S02]  /*0db0*/  SYNCS.ARRIVE.TRANS64.RED.A1T0 RZ, [R2+URZ], RZ ;  /* 0x000000ff02ff79a7 */ /* 0x0043e400081004ff */
[----:B------:R-:W-:-:S04]  /*0dc0*/  ISETP.NE.AND P0, PT, R15, RZ, PT ;  /* 0x000000ff0f00720c */ /* 0x000fc80003f05270 */
[----:B------:R-:W-:-:S04]  /*0dd0*/  SEL R3, RZ, 0x1, P0 ;  /* 0x00000001ff037807 */ /* 0x000fc80000000000 */
[----:B------:R-:W-:Y:S01]  /*0de0*/  LOP3.LUT R16, R16, R3, RZ, 0x3c, !PT ;  /* 0x0000000310107212 */ /* 0x000fe200078e3cff */
[----:B------:R-:W-:Y:S06]  /*0df0*/  BRA.U UP0, `(.L_x_16) ;  /* 0xfffffff900fc7547 */ /* 0x000fec000b83ffff */
[----:B------:R-:W-:-:S13]  /*0e00*/  ISETP.NE.AND P0, PT, R25, UR5, PT ;  /* 0x0000000519007c0c */ /* 0x000fda000bf05270 */
[----:B------:R-:W-:Y:S05]  /*0e10*/  @!P0 EXIT ;  /* 0x000000000000894d */ /* 0x000fea0003800000 */
[----:B------:R-:W-:Y:S01]  /*0e20*/  UIADD3 UR5, UPT, UPT, UR5, 0x1, URZ ;  /* 0x0000000105057890 */ /* 0x000fe2000fffe0ff */
[----:B------:R-:W-:Y:S05]  /*0e30*/  BRA `(.L_x_17) ;  /* 0xfffffff800dc7947 */ /* 0x000fea000383ffff */
.L_x_12:
[----:B-1----:R-:W-:-:S09]  /*0e40*/  UISETP.NE.AND UP0, UPT, UR5, URZ, UPT ;  /* 0x000000ff0500728c */ /* 0x002fd2000bf05270 */
[----:B------:R-:W-:Y:S05]  /*0e50*/  BRA.U UP0, `(.L_x_13) ;  /* 0x0000002500887547 */ /* 0x000fea000b800000 */
[----:B------:R-:W1:Y:S01]  /*0e60*/  S2UR UR4, SR_CTAID.X ;  /* 0x00000000000479c3 */ /* 0x000e620000002500 */
[----:B------:R-:W-:Y:S02]  /*0e70*/  UMOV UR8, 0x400 ;  /* 0x0000040000087882 */ /* 0x000fe40000000000 */
[----:B------:R-:W-:-:S04]  /*0e80*/  ULEA UR8, UR5, UR8, 0x18 ;  /* 0x0000000805087291 */ /* 0x000fc8000f8ec0ff */
[----:B------:R-:W-:Y:S02]  /*0e90*/  UIADD3 UR5, UPT, UPT, UR8, 0x14000, URZ ;  /* 0x0001400008057890 */ /* 0x000fe4000fffe0ff */
[----:B------:R-:W-:Y:S02]  /*0ea0*/  UIADD3 UR6, UPT, UPT, UR8, 0x4000, URZ ;  /* 0x0000400008067890 */ /* 0x000fe4000fffe0ff */
[----:B------:R-:W-:Y:S02]  /*0eb0*/  USHF.R.U32.HI UR5, URZ, 0x4, UR5 ;  /* 0x00000004ff057899 */ /* 0x000fe40008011605 */
[----:B------:R-:W-:Y:S02]  /*0ec0*/  USHF.R.U32.HI UR6, URZ, 0x4, UR6 ;  /* 0x00000004ff067899 */ /* 0x000fe40008011606 */
[----:B------:R-:W-:Y:S01]  /*0ed0*/  ULOP3.LUT UR5, UR5, 0x3fc0, URZ, 0xc0, !UPT ;  /* 0x00003fc005057892 */ /* 0x000fe2000f8ec0ff */
[----:B-1----:R-:W-:-:S13]  /*0ee0*/  ISETP.LE.U32.AND P0, PT, R0, UR4, PT ;  /* 0x0000000400007c0c */ /* 0x002fda000bf03070 */
[----:B------:R-:W-:Y:S05]  /*0ef0*/  @P0 EXIT ;  /* 0x000000000000094d */ /* 0x000fea0003800000 */
[----:B------:R-:W-:Y:S01]  /*0f00*/  ULOP3.LUT UR4, URZ, UR4, URZ, 0x33, !UPT ;  /* 0x00000004ff047292 */ /* 0x000fe2000f8e33ff */
[----:B------:R-:W-:Y:S01]  /*0f10*/  IMAD.U32 R3, RZ, RZ, UR5 ;  /* 0x00000005ff037e24 */ /* 0x000fe2000f8e00ff */
[----:B------:R-:W-:Y:S01]  /*0f20*/  ULOP3.LUT UR6, UR6, 0x3fc0, URZ, 0xc0, !UPT ;  /* 0x00003fc006067892 */ /* 0x000fe2000f8ec0ff */
[C---:B------:R-:W-:Y:S01]  /*0f30*/  ISETP.GE.U32.AND P0, PT, R4.reuse, 0x4, PT ;  /* 0x000000040400780c */ /* 0x040fe20003f06070 */
[----:B------:R-:W-:Y:S01]  /*0f40*/  UMOV UR18, URZ ;  /* 0x000000ff00127c82 */ /* 0x000fe20008000000 */
[----:B------:R-:W-:Y:S01]  /*0f50*/  IMAD R8, R4, 0x700, R3 ;  /* 0x0000070004087824 */ /* 0x000fe200078e0203 */
[----:B------:R-:W-:Y:S01]  /*0f60*/  UMOV UR15, URZ ;  /* 0x000000ff000f7c82 */ /* 0x000fe20008000000 */
[----:B------:R-:W-:Y:S01]  /*0f70*/  VIADD R3, R0, UR4 ;  /* 0x0000000400037c36 */ /* 0x000fe20008000000 */
[----:B------:R-:W-:Y:S01]  /*0f80*/  LEA R9, R4, UR6, 0xa ;  /* 0x0000000604097c11 */ /* 0x000fe2000f8e50ff */
[----:B------:R-:W-:Y:S01]  /*0f90*/  IMAD.MOV.U32 R4, RZ, RZ, RZ ;  /* 0x000000ffff047224 */ /* 0x000fe200078e00ff */
[----:B------:R-:W-:Y:S01]  /*0fa0*/  SEL R8, R8, RZ, !P0 ;  /* 0x000000ff08087207 */ /* 0x000fe20004000000 */
[----:B------:R-:W-:Y:S01]  /*0fb0*/  IMAD.HI.U32 R3, R3, -0x193d4bb7, RZ ;  /* 0xe6c2b44903037827 */ /* 0x000fe200078e00ff */
[----:B------:R-:W-:Y:S01]  /*0fc0*/  SEL R9, R9, RZ, !P0 ;  /* 0x000000ff09097207 */ /* 0x000fe20004000000 */
[----:B------:R-:W-:Y:S01]  /*0fd0*/  UMOV UR6, 0x1c0 ;  /* 0x000001c000067882 */ /* 0x000fe20000000000 */
[----:B------:R-:W-:Y:S01]  /*0fe0*/  UMOV UR7, 0x1c4 ;  /* 0x000001c400077882 */ /* 0x000fe20000000000 */
[----:B------:R-:W-:Y:S01]  /*0ff0*/  UMOV UR4, 0x1c0 ;  /* 0x000001c000047882 */ /* 0x000fe20000000000 */
[----:B------:R-:W-:Y:S01]  /*1000*/  SHF.R.U32.HI R3, RZ, 0x7, R3 ;  /* 0x00000007ff037819 */ /* 0x000fe20000011603 */
[----:B------:R-:W-:-:S06]  /*1010*/  UMOV UR5, 0x1c4 ;  /* 0x000001c400057882 */ /* 0x000fcc0000000000 */
.L_x_24:
[----:B------:R-:W-:Y:S01]  /*1020*/  USHF.R.U32.HI UR10, URZ, 0x1, UR18 ;  /* 0x00000001ff0a7899 */ /* 0x000fe20008011612 */
[----:B------:R-:W-:Y:S01]  /*1030*/  HFMA2 R7, -RZ, RZ, 0, 5.9604644775390625e-08 ;  /* 0x00000001ff077431 */ /* 0x000fe200000001ff */
[----:B------:R-:W-:Y:S02]  /*1040*/  USHF.L.U32 UR9, UR18, 0x3, URZ ;  /* 0x0000000312097899 */ /* 0x000fe400080006ff */
[----:B------:R-:W-:Y:S02]  /*1050*/  ULOP3.LUT UR10, UR10, 0x1, URZ, 0xc, !UPT ;  /* 0x000000010a0a7892 */ /* 0x000fe4000f8e0cff */
[----:B------:R-:W-:Y:S02]  /*1060*/  ULOP3.LUT UR9, UR9, 0x8, URZ, 0xc0, !UPT ;  /* 0x0000000809097892 */ /* 0x000fe4000f8ec0ff */
[----:B------:R-:W-:Y:S02]  /*1070*/  USHF.L.U32 UR10, UR10, 0x1f, URZ ;  /* 0x0000001f0a0a7899 */ /* 0x000fe400080006ff */
[----:B------:R-:W-:-:S02]  /*1080*/  ULOP3.LUT UR12, UR18, 0x1, URZ, 0xc0, !UPT ;  /* 0x00000001120c7892 */ /* 0x000fc4000f8ec0ff */
[----:B------:R-:W-:Y:S01]  /*1090*/  MOV R0, UR9 ;  /* 0x0000000900007c02 */ /* 0x000fe20008000f00 */
[----:B------:R-:W-:Y:S01]  /*10a0*/  UIADD3 UR9, UPT, UPT, UR8, UR9, URZ ;  /* 0x0000000908097290 */ /* 0x000fe2000fffe0ff */
[----:B------:R-:W-:Y:S01]  /*10b0*/  MOV R5, UR10 ;  /* 0x0000000a00057c02 */ /* 0x000fe20008000f00 */
[----:B------:R-:W-:Y:S02]  /*10c0*/  UIMAD UR12, UR12, 0xe0, URZ ;  /* 0x000000e00c0c78a4 */ /* 0x000fe4000f8e02ff */
[----:B------:R-:W-:Y:S01]  /*10d0*/  UIADD3 UR11, UPT, UPT, UR9, 0x31860, URZ ;  /* 0x00031860090b7890 */ /* 0x000fe2000fffe0ff */
[----:B------:R-:W1:Y:S02]  /*10e0*/  SYNCS.PHASECHK.TRANS64.TRYWAIT P0, [R0+UR8+0x31870], R5 ;  /* 0x03187005000075a7 */ /* 0x000e640008001108 */
[----:B-1----:R-:W-:Y:S09]  /*10f0*/  @!P0 BRA `(.L_x_18) ;  /* 0x00000040006c8947 */ /* 0x002ff20003800000 */
.L_x_73:
[----:B------:R-:W-:Y:S01]  /*1100*/  NOP ;  /* 0x0000000000007918 */ /* 0x000fe20000000000 */
[----:B------:R-:W-:Y:S01]  /*1110*/  UMOV UR17, 0xe ;  /* 0x0000000e00117882 */ /* 0x000fe20000000000 */
[----:B------:R-:W-:-:S05]  /*1120*/  UMOV UR16, 0xfffffff0 ;  /* 0xfffffff000107882 */ /* 0x000fca0000000000 */
.L_x_23:
[----:B------:R-:W-:Y:S01]  /*1130*/  ULEA UR13, UR15, UR8, 0x3 ;  /* 0x000000080f0d7291 */ /* 0x000fe2000f8e18ff */
[----:B-1----:R-:W-:Y:S01]  /*1140*/  SHF.L.U32 R11, R4, 0x1f, RZ ;  /* 0x0000001f040b7819 */ /* 0x002fe200000006ff */
[----:B------:R-:W-:Y:S01]  /*1150*/  UIADD3 UR14, UPT, UPT, UR16, 0x10, URZ ;  /* 0x00000010100e7890 */ /* 0x000fe2000fffe0ff */
[----:B------:R-:W-:Y:S03]  /*1160*/  MOV R0, UR15 ;  /* 0x0000000f00007c02 */ /* 0x000fe60008000f00 */
[----:B------:R-:W-:Y:S03]  /*1170*/  ULOP3.LUT UP0, UR14, UR14, 0x2, URZ, 0xc0, !UPT ;  /* 0x000000020e0e7892 */ /* 0x000fe6000f80c0ff */
[----:B------:R-:W1:Y:S02]  /*1180*/  SYNCS.PHASECHK.TRANS64.TRYWAIT P0, [UR13+0x31840], R11 ;  /* 0x0318400bff0075a7 */ /* 0x000e64000800110d */
[----:B-12---:R-:W-:Y:S07]  /*1190*/  @!P0 BRA `(.L_x_19) ;  /* 0x0000004000648947 */ /* 0x006fee0003800000 */
.L_x_75:
[----:B------:R-:W-:Y:S01]  /*11a0*/  NOP ;  /* 0x0000000000007918 */ /* 0x000fe20000000000 */
[----:B------:R-:W-:Y:S05]  /*11b0*/  BRA.U UP0, `(.L_x_20) ;  /* 0x0000000100487547 */ /* 0x000fea000b800000 */
[----:B------:R-:W-:Y:S02]  /*11c0*/  ULEA UR19, UR15, UR8, 0x9 ;  /* 0x000000080f137291 */ /* 0x000fe4000f8e48ff */
[----:B------:R-:W-:Y:S02]  /*11d0*/  ULEA UR9, UR15, UR8, 0xa ;  /* 0x000000080f097291 */ /* 0x000fe4000f8e50ff */
[----:B------:R-:W-:Y:S02]  /*11e0*/  UIADD3 UR19, UPT, UPT, UR19, 0x30000, URZ ;  /* 0x0003000013137890 */ /* 0x000fe4000fffe0ff */
[----:B------:R-:W-:Y:S02]  /*11f0*/  UIADD3 UR10, UPT, UPT, UR9, 0x30800, URZ ;  /* 0x00030800090a7890 */ /* 0x000fe4000fffe0ff */
[----:B------:R-:W-:Y:S02]  /*1200*/  UIADD3 UR9, UPT, UPT, UR9, 0x30a00, URZ ;  /* 0x00030a0009097890 */ /* 0x000fe4000fffe0ff */
[----:B------:R-:W-:Y:S02]  /*1210*/  USHF.R.U32.HI UR19, URZ, 0x4, UR19 ;  /* 0x00000004ff137899 */ /* 0x000fe40008011613 */
[----:B------:R-:W-:Y:S02]  /*1220*/  USHF.R.U32.HI UR10, URZ, 0x4, UR10 ;  /* 0x00000004ff0a7899 */ /* 0x000fe4000801160a */
[----:B------:R-:W-:Y:S02]  /*1230*/  USHF.R.U32.HI UR9, URZ, 0x4, UR9 ;  /* 0x00000004ff097899 */ /* 0x000fe40008011609 */
[----:B------:R-:W-:Y:S02]  /*1240*/  ULOP3.LUT UR20, UR19, 0x3fe0, URZ, 0xc0, !UPT ;  /* 0x00003fe013147892 */ /* 0x000fe4000f8ec0ff */
[----:B------:R-:W-:Y:S02]  /*1250*/  ULOP3.LUT UR22, UR10, 0x3fc0, URZ, 0xc0, !UPT ;  /* 0x00003fc00a167892 */ /* 0x000fe4000f8ec0ff */
[----:B------:R-:W-:Y:S01]  /*1260*/  ULOP3.LUT UR24, UR9, 0x3fe0, URZ, 0xc0, !UPT ;  /* 0x00003fe009187892 */ /* 0x000fe2000f8ec0ff */
[----:B------:R-:W-:Y:S01]  /*1270*/  UMOV UR21, 0x4008 ;  /* 0x0000400800157882 */ /* 0x000fe20000000000 */
[----:B------:R-:W-:Y:S01]  /*1280*/  UMOV UR23, 0x4008 ;  /* 0x0000400800177882 */ /* 0x000fe20000000000 */
[----:B------:R-:W-:Y:S02]  /*1290*/  UMOV UR25, 0x4008 ;  /* 0x0000400800197882 */ /* 0x000fe40000000000 */
[----:B------:R2:W-:Y:S02]  /*12a0*/  UTCCP.T.S.4x32dp128bit tmem[0x1c0], gdesc[UR20] ;  /* 0x0001c014ff0079e7 */ /* 0x0005e40009100000 */
[----:B------:R2:W-:Y:S02]  /*12b0*/  UTCCP.T.S.4x32dp128bit tmem[0x1c4], gdesc[UR22] ;  /* 0x0001c416ff0079e7 */ /* 0x0005e40009100000 */
[----:B------:R2:W-:Y:S01]  /*12c0*/  UTCCP.T.S.4x32dp128bit tmem[0x1c8], gdesc[UR24] ;  /* 0x0001c818ff0079e7 */ /* 0x0005e20009100000 */
[----:B------:R-:W-:Y:S02]  /*12d0*/  NOP ;  /* 0x0000000000007918 */ /* 0x000fe40000000000 */
.L_x_20:
[----:B------:R-:W-:Y:S01]  /*12e0*/  UISETP.NE.AND UP0, UPT, UR15, 0x3, UPT ;  /* 0x000000030f00788c */ /* 0x000fe2000bf05270 */
[----:B------:R-:W-:Y:S01]  /*12f0*/  SHFL.IDX PT, R5, R8, R0, 0x1f ;  /* 0x00001f0008057589 */ /* 0x000fe200000e0000 */
[----:B------:R-:W-:Y:S01]  /*1300*/  UIADD3 UR10, UPT, UPT, UR15, 0x1, URZ ;  /* 0x000000010f0a7890 */ /* 0x000fe2000fffe0ff */
[----:B------:R-:W-:Y:S03]  /*1310*/  NOP ;  /* 0x0000000000007918 */ /* 0x000fe60000000000 */
[----:B------:R-:W-:Y:S03]  /*1320*/  USEL UR10, UR10, URZ, UP0 ;  /* 0x000000ff0a0a7287 */ /* 0x000fe60008000000 */
[----:B-1----:R-:W1:Y:S01]  /*1330*/  SHFL.IDX PT, R2, R9, R0, 0x1f ;  /* 0x00001f0009027589 */ /* 0x002e6200000e0000 */
[----:B------:R-:W-:Y:S02]  /*1340*/  USHF.L.U32 UR15, UR14, 0x4, URZ ;  /* 0x000000040e0f7899 */ /* 0x000fe400080006ff */
[----:B------:R-:W-:Y:S02]  /*1350*/  ULEA UR9, UR10, UR8, 0x3 ;  /* 0x000000080a097291 */ /* 0x000fe4000f8e18ff */
[----:B------:R-:W-:Y:S01]  /*1360*/  ULEA UR14, UR14, 0x8b8, 0xd ;  /* 0x000008b80e0e7891 */ /* 0x000fe2000f8e68ff */
[----:B------:R-:W-:Y:S01]  /*1370*/  ISETP.NE.AND P0, PT, RZ, UR10, PT ;  /* 0x0000000aff007c0c */ /* 0x000fe2000bf05270 */
[----:B------:R-:W-:Y:S01]  /*1380*/  UISETP.NE.AND UP0, UPT, UR16, -0x10, UPT ;  /* 0xfffffff01000788c */ /* 0x000fe2000bf05270 */
[----:B------:R-:W-:Y:S01]  /*1390*/  IMAD.U32 R10, RZ, RZ, UR10 ;  /* 0x0000000aff0a7e24 */ /* 0x000fe2000f8e00ff */
[----:B------:R-:W-:Y:S02]  /*13a0*/  UPRMT UR15, UR15, 0x5410, UR14 ;  /* 0x000054100f0f7896 */ /* 0x000fe4000800000e */
[----:B------:R-:W-:Y:S01]  /*13b0*/  UIADD3 UR13, UPT, UPT, UR13, 0x31820, URZ ;  /* 0x000318200d0d7890 */ /* 0x000fe2000fffe0ff */
[----:B------:R-:W-:Y:S01]  /*13c0*/  UMOV UR14, URZ ;  /* 0x000000ff000e7c82 */ /* 0x000fe20008000000 */
[----:B--2---:R-:W-:Y:S01]  /*13d0*/  UMOV UR23, 0x40004040 ;  /* 0x4000404000177882 */ /* 0x004fe20000000000 */
[----:B------:R-:W-:Y:S01]  /*13e0*/  UMOV UR21, 0x40004040 ;  /* 0x4000404000157882 */ /* 0x000fe20000000000 */
[----:B------:R-:W-:Y:S01]  /*13f0*/  UMOV UR27, 0x40004040 ;  /* 0x40004040001b7882 */ /* 0x000fe20000000000 */
[----:B------:R-:W-:Y:S01]  /*1400*/  UMOV UR25, 0x40004040 ;  /* 0x4000404000197882 */ /* 0x000fe20000000000 */
[----:B------:R-:W-:Y:S01]  /*1410*/  UMOV UR31, 0x40004040 ;  /* 0x40004040001f7882 */ /* 0x000fe20000000000 */
[----:B------:R-:W-:Y:S01]  /*1420*/  UMOV UR29, 0x40004040 ;  /* 0x40004040001d7882 */ /* 0x000fe20000000000 */
[----:B------:R-:W-:Y:S01]  /*1430*/  UMOV UR35, 0x40004040 ;  /* 0x4000404000237882 */ /* 0x000fe20000000000 */
[----:B------:R-:W-:Y:S01]  /*1440*/  UMOV UR33, 0x40004040 ;  /* 0x4000404000217882 */ /* 0x000fe20000000000 */
[----:B-1----:R-:W-:Y:S02]  /*1450*/  R2UR UR22, R2 ;  /* 0x00000000021672ca */ /* 0x002fe400000e0000 */
[----:B------:R-:W-:Y:S02]  /*1460*/  R2UR UR20, R5 ;  /* 0x00000000051472ca */ /* 0x000fe400000e0000 */
[----:B------:R-:W-:Y:S04]  /*1470*/  SEL R5, RZ, 0x1, P0 ;  /* 0x00000001ff057807 */ /* 0x000fe80000000000 */
[----:B------:R-:W-:Y:S05]  /*1480*/  LOP3.LUT R4, R4, R5, RZ, 0x3c, !PT ;  /* 0x0000000504047212 */ /* 0x000fea00078e3cff */
[----:B------:R-:W-:Y:S01]  /*1490*/  UIADD3 UR26, UPT, UPT, UR22, 0x2, URZ ;  /* 0x00000002161a7890 */ /* 0x000fe2000fffe0ff */
[----:B------:R-:W-:Y:S01]  /*14a0*/  IMAD.U32 R13, R4, -0x80000000, RZ ;  /* 0x80000000040d7824 */ /* 0x000fe200078e00ff */
[----:B------:R-:W-:Y:S01]  /*14b0*/  UIADD3 UR24, UPT, UPT, UR20, 0x2, URZ ;  /* 0x0000000214187890 */ /* 0x000fe2000fffe0ff */
[----:B------:R1:W-:Y:S01]  /*14c0*/  UTCQMMA gdesc[UR22], gdesc[UR20], tmem[UR12], tmem[UR14], idesc[UR15], tmem[UR6], UP0 ;  /* 0x00060e1416007dea */ /* 0x0003e2000800030c */
[----:B------:R-:W-:Y:S02]  /*14d0*/  UIADD3 UR30, UPT, UPT, UR22, 0x4, URZ ;  /* 0x00000004161e7890 */ /* 0x000fe4000fffe0ff */
[----:B------:R-:W-:Y:S02]  /*14e0*/  UIADD3 UR28, UPT, UPT, UR20, 0x4, URZ ;  /* 0x00000004141c7890 */ /* 0x000fe4000fffe0ff */
[----:B------:R-:W-:Y:S02]  /*14f0*/  UIADD3 UR34, UPT, UPT, UR22, 0x6, URZ ;  /* 0x0000000616227890 */ /* 0x000fe4000fffe0ff */
[----:B------:R-:W-:Y:S01]  /*1500*/  UIADD3 UR32, UPT, UPT, UR20, 0x6, URZ ;  /* 0x0000000614207890 */ /* 0x000fe2000fffe0ff */
[----:B------:R1:W-:Y:S04]  /*1510*/  UTCQMMA gdesc[UR26], gdesc[UR24], tmem[UR12], tmem[UR14], idesc[UR15], tmem[UR6], UPT ;  /* 0x00060e181a007dea */ /* 0x0003e8000b80030c */
[----:B------:R1:W-:Y:S04]  /*1520*/  UTCQMMA gdesc[UR30], gdesc[UR28], tmem[UR12], tmem[UR14], idesc[UR15], tmem[UR6], UPT ;  /* 0x00060e1c1e007dea */ /* 0x0003e8000b80030c */
[----:B------:R1:W-:Y:S01]  /*1530*/  UTCQMMA gdesc[UR34], gdesc[UR32], tmem[UR12], tmem[UR14], idesc[UR15], tmem[UR6], UPT ;  /* 0x00060e2022007dea */ /* 0x0003e2000b80030c */
[----:B------:R1:W-:Y:S01]  /*1540*/  UTCBAR [UR13], URZ ;  /* 0x000000ff0d0073e9 */ /* 0x0003e200080000ff */
[----:B------:R-:W2:Y:S02]  /*1550*/  SYNCS.PHASECHK.TRANS64.TRYWAIT P0, [UR9+0x31840], R13 ;  /* 0x0318400dff0075a7 */ /* 0x000ea40008001109 */
[----:B-12---:R-:W-:Y:S05]  /*1560*/  @!P0 BRA `(.L_x_21) ;  /* 0x0000003c008c8947 */ /* 0x006fea0003800000 */
.L_x_77:
[----:B------:R-:W-:Y:S01]  /*1570*/  ELECT P0, URZ, PT ;  /* 0x0000000000ff782f */ /* 0x000fe20003800000 */
[----:B------:R-:W-:Y:S01]  /*1580*/  SHFL.IDX PT, R2, R9, R10, 0x1f ;  /* 0x00001f0a09027589 */ /* 0x000fe200000e0000 */
[----:B------:R-:W-:Y:S02]  /*1590*/  UIADD3 UR9, UPT, UPT, UR9, 0x31820, URZ ;  /* 0x0003182009097890 */ /* 0x000fe4000fffe0ff */
[----:B------:R-:W-:Y:S05]  /*15a0*/  UISETP.NE.AND UP0, UPT, UR16, -0x2, UPT ;  /* 0xfffffffe1000788c */ /* 0x000fea000bf05270 */
[----:B-1----:R-:W1:Y:S01]  /*15b0*/  SHFL.IDX PT, R0, R8, R10, 0x1f ;  /* 0x00001f0a08007589 */ /* 0x002e6200000e0000 */
[----:B------:R-:W-:Y:S01]  /*15c0*/  NOP ;  /* 0x0000000000007918 */ /* 0x000fe20000000000 */
[----:B------:R-:W-:Y:S02]  /*15d0*/  NOP ;  /* 0x0000000000007918 */ /* 0x000fe40000000000 */
[C---:B------:R-:W-:Y:S01]  /*15e0*/  @P0 IMAD.SHL.U32 R5, R7.reuse, 0x2000, RZ ;  /* 0x0000200007050824 */ /* 0x040fe200078e00ff */
[----:B------:R-:W-:Y:S01]  /*15f0*/  UMOV UR21, 0x40004040 ;  /* 0x4000404000157882 */ /* 0x000fe20000000000 */
[----:B------:R-:W-:Y:S01]  /*1600*/  @P0 IMAD.SHL.U32 R6, R7, 0x10, RZ ;  /* 0x0000001007060824 */ /* 0x000fe200078e00ff */
[----:B------:R-:W-:Y:S01]  /*1610*/  UMOV UR15, 0x40004040 ;  /* 0x40004040000f7882 */ /* 0x000fe20000000000 */
[----:B------:R-:W-:Y:S01]  /*1620*/  UMOV UR27, 0x40004040 ;  /* 0x40004040001b7882 */ /* 0x000fe20000000000 */
[----:B------:R-:W-:Y:S01]  /*1630*/  @P0 LOP3.LUT R5, R5, 0x6000, RZ, 0xc0, !PT ;  /* 0x0000600005050812 */ /* 0x000fe200078ec0ff */
[----:B------:R-:W-:Y:S01]  /*1640*/  UMOV UR25, 0x40004040 ;  /* 0x4000404000197882 */ /* 0x000fe20000000000 */
[----:B------:R-:W-:Y:S01]  /*1650*/  @P0 LOP3.LUT R6, R6, 0x30, RZ, 0xc0, !PT ;  /* 0x0000003006060812 */ /* 0x000fe200078ec0ff */
[----:B------:R-:W-:Y:S01]  /*1660*/  UMOV UR31, 0x40004040 ;  /* 0x40004040001f7882 */ /* 0x000fe20000000000 */
[----:B------:R-:W-:Y:S01]  /*1670*/  @P0 LOP3.LUT R5, R5, 0x8b8, RZ, 0xfc, !PT ;  /* 0x000008b805050812 */ /* 0x000fe200078efcff */
[----:B------:R-:W-:Y:S01]  /*1680*/  UMOV UR29, 0x40004040 ;  /* 0x40004040001d7882 */ /* 0x000fe20000000000 */
[----:B------:R-:W-:Y:S01]  /*1690*/  UMOV UR35, 0x40004040 ;  /* 0x4000404000237882 */ /* 0x000fe20000000000 */
[----:B------:R-:W-:Y:S01]  /*16a0*/  UMOV UR33, 0x40004040 ;  /* 0x4000404000217882 */ /* 0x000fe20000000000 */
[----:B------:R-:W-:Y:S02]  /*16b0*/  @P0 PRMT R5, R6, 0x5410, R5 ;  /* 0x0000541006050816 */ /* 0x000fe40000000005 */
[----:B-1----:R-:W-:Y:S01]  /*16c0*/  R2UR UR14, R0 ;  /* 0x00000000000e72ca */ /* 0x002fe200000e0000 */
[----:B------:R-:W-:Y:S01]  /*16d0*/  @P0 IMAD.MOV.U32 R10, RZ, RZ, RZ ;  /* 0x000000ffff0a0224 */ /* 0x000fe200078e00ff */
[----:B------:R-:W-:Y:S02]  /*16e0*/  @P0 R2UR UR13, R5 ;  /* 0x00000000050d02ca */ /* 0x000fe400000e0000 */
[----:B------:R-:W-:Y:S02]  /*16f0*/  R2UR UR20, R2 ;  /* 0x00000000021472ca */ /* 0x000fe400000e0000 */
[----:B------:R-:W-:Y:S07]  /*1700*/  @P0 R2UR UR22, R10 ;  /* 0x000000000a1602ca */ /* 0x000fee00000e0000 */
[----:B------:R-:W-:Y:S02]  /*1710*/  UIADD3 UR24, UPT, UPT, UR14, 0x2, URZ ;  /* 0x000000020e187890 */ /* 0x000fe4000fffe0ff */
[----:B------:R-:W-:Y:S01]  /*1720*/  UIADD3 UR28, UPT, UPT, UR14, 0x4, URZ ;  /* 0x000000040e1c7890 */ /* 0x000fe2000fffe0ff */
[----:B------:R-:W-:Y:S01]  /*1730*/  IMAD.U32 R11, RZ, RZ, UR13 ;  /* 0x0000000dff0b7e24 */ /* 0x000fe2000f8e00ff */
[----:B------:R-:W-:Y:S02]  /*1740*/  UIADD3 UR26, UPT, UPT, UR20, 0x2, URZ ;  /* 0x00000002141a7890 */ /* 0x000fe4000fffe0ff */
[----:B------:R-:W-:Y:S02]  /*1750*/  UIADD3 UR30, UPT, UPT, UR20, 0x4, URZ ;  /* 0x00000004141e7890 */ /* 0x000fe4000fffe0ff */
[----:B------:R-:W-:Y:S01]  /*1760*/  @P0 R2UR UR23, R11 ;  /* 0x000000000b1702ca */ /* 0x000fe200000e0000 */
[----:B------:R-:W-:Y:S02]  /*1770*/  UIADD3 UR34, UPT, UPT, UR20, 0x6, URZ ;  /* 0x0000000614227890 */ /* 0x000fe4000fffe0ff */
[----:B------:R-:W-:Y:S10]  /*1780*/  UIADD3 UR32, UPT, UPT, UR14, 0x6, URZ ;  /* 0x000000060e207890 */ /* 0x000ff4000fffe0ff */
[----:B------:R1:W-:Y:S01]  /*1790*/  UTCQMMA gdesc[UR20], gdesc[UR14], tmem[UR12], tmem[UR22], idesc[UR23], tmem[UR4], UPT ;  /* 0x0004160e14007dea */ /* 0x0003e2000b80030c */
[----:B------:R1:W-:Y:S01]  /*17a0*/  UTCQMMA gdesc[UR26], gdesc[UR24], tmem[UR12], tmem[UR22], idesc[UR23], tmem[UR4], UPT ;  /* 0x000416181a007dea */ /* 0x0003e2000b80030c */
[----:B------:R1:W-:Y:S01]  /*17b0*/  UTCQMMA gdesc[UR30], gdesc[UR28], tmem[UR12], tmem[UR22], idesc[UR23], tmem[UR4], UPT ;  /* 0x0004161c1e007dea */ /* 0x0003e2000b80030c */
[----:B------:R1:W-:Y:S01]  /*17c0*/  UTCQMMA gdesc[UR34], gdesc[UR32], tmem[UR12], tmem[UR22], idesc[UR23], tmem[UR4], UPT ;  /* 0x0004162022007dea */ /* 0x0003e2000b80030c */
[----:B------:R1:W-:Y:S01]  /*17d0*/  UTCBAR [UR9], URZ ;  /* 0x000000ff090073e9 */ /* 0x0003e200080000ff */
[----:B------:R-:W-:Y:S05]  /*17e0*/  BRA.U UP0, `(.L_x_22) ;  /* 0x0000000100087547 */ /* 0x000fea000b800000 */
[----:B------:R2:W-:Y:S01]  /*17f0*/  UTCBAR [UR11], URZ ;  /* 0x000000ff0b0073e9 */ /* 0x0005e200080000ff */
[----:B------:R-:W-:Y:S01]  /*1800*/  NOP ;  /* 0x0000000000007918 */ /* 0x000fe20000000000 */
.L_x_22:
[----:B------:R-:W-:Y:S01]  /*1810*/  UISETP.NE.AND UP0, UPT, UR10, 0x3, UPT ;  /* 0x000000030a00788c */ /* 0x000fe2000bf05270 */
[----:B------:R-:W-:Y:S01]  /*1820*/  VIADD R7, R7, 0x2 ;  /* 0x0000000207077836 */ /* 0x000fe20000000000 */
[----:B------:R-:W-:Y:S02]  /*1830*/  UIADD3 UR10, UPT, UPT, UR10, 0x1, URZ ;  /* 0x000000010a0a7890 */ /* 0x000fe4000fffe0ff */
[----:B------:R-:W-:Y:S02]  /*1840*/  UIADD3 UR17, UPT, UPT, UR17, -0x2, URZ ;  /* 0xfffffffe11117890 */ /* 0x000fe4000fffe0ff */
[----:B-1----:R-:W-:Y:S02]  /*1850*/  USEL UR15, UR10, URZ, UP0 ;  /* 0x000000ff0a0f7287 */ /* 0x002fe40008000000 */
[----:B------:R-:W-:Y:S02]  /*1860*/  UISETP.NE.AND UP0, UPT, UR17, -0x2, UPT ;  /* 0xfffffffe1100788c */ /* 0x000fe4000bf05270 */
[----:B------:R-:W-:Y:S02]  /*1870*/  UIADD3 UR16, UPT, UPT, UR16, 0x2, URZ ;  /* 0x0000000210107890 */ /* 0x000fe4000fffe0ff */
[----:B------:R-:W-:Y:S04]  /*1880*/  ISETP.NE.AND P0, PT, RZ, UR15, PT ;  /* 0x0000000fff007c0c */ /* 0x000fe8000bf05270 */
[----:B------:R-:W-:Y:S04]  /*1890*/  SEL R5, RZ, 0x1, P0 ;  /* 0x00000001ff057807 */ /* 0x000fe80000000000 */
[----:B------:R-:W-:Y:S01]  /*18a0*/  LOP3.LUT R4, R4, R5, RZ, 0x3c, !PT ;  /* 0x0000000504047212 */ /* 0x000fe200078e3cff */
[----:B------:R-:W-:Y:S06]  /*18b0*/  BRA.U UP0, `(.L_x_23) ;  /* 0xfffffff9001c7547 */ /* 0x000fec000b83ffff */
[----:B------:R-:W-:-:S13]  /*18c0*/  ISETP.NE.AND P0, PT, R3, UR18, PT ;  /* 0x0000001203007c0c */ /* 0x000fda000bf05270 */
[----:B--2---:R-:W-:Y:S05]  /*18d0*/  @!P0 EXIT ;  /* 0x000000000000894d */ /* 0x004fea0003800000 */
[----:B------:R-:W-:Y:S01]  /*18e0*/  UIADD3 UR18, UPT, UPT, UR18, 0x1, URZ ;  /* 0x0000000112127890 */ /* 0x000fe2000fffe0ff */
[----:B------:R-:W-:Y:S11]  /*18f0*/  BRA `(.L_x_24) ;  /* 0xfffffff400c87947 */ /* 0x000ff6000383ffff */
.L_x_11:
[----:B------:R-:W-:-:S13]  /*1900*/  ELECT P0, URZ, PT ;  /* 0x0000000000ff782f */ /* 0x000fda0003800000 */
[----:B------:R-:W-:Y:S05]  /*1910*/  @!P0 BRA `(.L_x_13) ;  /* 0x0000001800d88947 */ /* 0x000fea0003800000 */
[----:B------:R-:W1:Y:S02]  /*1920*/  S2UR UR4, SR_CTAID.X ;  /* 0x00000000000479c3 */ /* 0x000e640000002500 */
[----:B-1----:R-:W-:-:S13]  /*1930*/  ISETP.LE.U32.AND P0, PT, R0, UR4, PT ;  /* 0x0000000400007c0c */ /* 0x002fda000bf03070 */
[----:B------:R-:W-:Y:S05]  /*1940*/  @P0 EXIT ;  /* 0x000000000000094d */ /* 0x000fea0003800000 */
[----:B------:R-:W1:Y:S01]  /*1950*/  S2R R8, SR_CgaCtaId ;  /* 0x0000000000087919 */ /* 0x000e620000008800 */
[----:B------:R-:W-:Y:S01]  /*1960*/  IMAD.U32 R13, RZ, RZ, UR4 ;  /* 0x00000004ff0d7e24 */ /* 0x000fe2000f8e00ff */
[----:B------:R-:W2:Y:S04]  /*1970*/  LDC.64 R22, c[0x0][0x380] ;  /* 0x0000e000ff167b82 */ /* 0x000ea80000000a00 */
[----:B------:R-:W-:Y:S02]  /*1980*/  LOP3.LUT R3, RZ, R13, RZ, 0x33, !PT ;  /* 0x0000000dff037212 */ /* 0x000fe400078e33ff */
[----:B------:R-:W-:Y:S02]  /*1990*/  PRMT R12, R13, 0x7610, R12 ;  /* 0x000076100d0c7816 */ /* 0x000fe4000000000c */
[----:B------:R-:W3:Y:S01]  /*19a0*/  LDC.64 R16, c[0x0][0x348] ;  /* 0x0000d200ff107b82 */ /* 0x000ee20000000a00 */
[----:B------:R-:W-:-:S04]  /*19b0*/  IMAD.IADD R3, R0, 0x1, R3 ;  /* 0x0000000100037824 */ /* 0x000fc800078e0203 */
[----:B------:R-:W-:Y:S01]  /*19c0*/  IMAD.HI.U32 R10, R3, -0x193d4bb7, RZ ;  /* 0xe6c2b449030a7827 */ /* 0x000fe200078e00ff */
[----:B------:R-:W-:Y:S02]  /*19d0*/  MOV R3, 0x400 ;  /* 0x0000040000037802 */ /* 0x000fe40000000f00 */
[----:B------:R-:W4:Y:S02]  /*19e0*/  LDC.64 R6, c[0x0][0x358] ;  /* 0x0000d600ff067b82 */ /* 0x000f240000000a00 */
[----:B------:R-:W-:-:S05]  /*19f0*/  SHF.R.U32.HI R10, RZ, 0x7, R10 ;  /* 0x00000007ff0a7819 */ /* 0x000fca000001160a */
[----:B------:R-:W-:Y:S01]  /*1a00*/  IMAD.MOV R10, RZ, RZ, -R10 ;  /* 0x000000ffff0a7224 */ /* 0x000fe200078e0a0a */
[----:B-1----:R-:W-:-:S07]  /*1a10*/  LEA R8, R8, R3, 0x18 ;  /* 0x0000000308087211 */ /* 0x002fce00078ec0ff */
.L_x_41:
[----:B------:R-:W-:Y:S01]  /*1a20*/  SHF.R.U32.HI R3, RZ, 0x5, R13 ;  /* 0x00000005ff037819 */ /* 0x000fe2000001160d */
[----:B------:R-:W-:Y:S05]  /*1a30*/  YIELD ;  /* 0x0000000000007946 */ /* 0x000fea0003800000 */
[----:B------:R-:W-:Y:S02]  /*1a40*/  LOP3.LUT R3, R3, 0x7fffff0, RZ, 0xc0, !PT ;  /* 0x07fffff003037812 */ /* 0x000fe400078ec0ff */
[----:B------:R-:W-:Y:S02]  /*1a50*/  LOP3.LUT R34, R12, 0x1ff, RZ, 0xc0, !PT ;  /* 0x000001ff0c227812 */ /* 0x000fe400078ec0ff */
[----:B------:R-:W-:Y:S02]  /*1a60*/  VIADDMNMX.U32 R39, R2, -R3, 0x10, PT ;  /* 0x0000001002277446 */ /* 0x000fe40003800803 */
[----:B--234-:R-:W-:Y:S02]  /*1a70*/  MOV R4, 0x1a90 ;  /* 0x00001a9000047802 */ /* 0x01cfe40000000f00 */
[----:B--234-:R-:W-:Y:S05]  /*1a80*/  CALL.REL.NOINC `($__internal_3_$__cuda_sm20_div_u16) ;  /* 0x00000040001c7944 */ /* 0x01cfea0003c00000 */
[----:B------:R-:W-:Y:S01]  /*1a90*/  IMAD.MOV.U32 R11, RZ, RZ, -0x80000000 ;  /* 0x80000000ff0b7424 */ /* 0x000fe200078e00ff */
[----:B------:R-:W-:Y:S02]  /*1aa0*/  PRMT R39, R39, 0x9910, RZ ;  /* 0x0000991027277816 */ /* 0x000fe400000000ff */
[----:B------:R-:W-:Y:S01]  /*1ab0*/  PRMT R4, R0, 0x9910, RZ ;  /* 0x0000991000047816 */ /* 0x000fe200000000ff */
[----:B------:R-:W1:Y:S04]  /*1ac0*/  SYNCS.PHASECHK.TRANS64.TRYWAIT P0, [R8+URZ+0x31820], R11 ;  /* 0x0318200b080075a7 */ /* 0x000e6800080011ff */
[----:B------:R-:W-:Y:S04]  /*1ad0*/  IMAD R4, R39, R4, RZ ;  /* 0x0000000427047224 */ /* 0x000fe800078e02ff */
[----:B------:R-:W-:Y:S05]  /*1ae0*/  IMAD.MOV R4, RZ, RZ, -R4 ;  /* 0x000000ffff047224 */ /* 0x000fea00078e0a04 */
[----:B------:R-:W-:Y:S04]  /*1af0*/  PRMT R5, R4, 0x7710, RZ ;  /* 0x0000771004057816 */ /* 0x000fe800000000ff */
[----:B------:R-:W-:Y:S04]  /*1b00*/  IADD3 R4, PT, PT, R34, R5, RZ ;  /* 0x0000000522047210 */ /* 0x000fe80007ffe0ff */
[----:B------:R-:W-:Y:S05]  /*1b10*/  LOP3.LUT R4, R4, 0xffff, RZ, 0xc0, !PT ;  /* 0x0000ffff04047812 */ /* 0x000fea00078ec0ff */
[----:B------:R-:W-:Y:S01]  /*1b20*/  IMAD.IADD R9, R3, 0x1, R4 ;  /* 0x0000000103097824 */ /* 0x000fe200078e0204 */
[----:B-1----:R-:W-:Y:S06]  /*1b30*/  @!P0 BRA `(.L_x_25) ;  /* 0x0000003800348947 */ /* 0x002fec0003800000 */
.L_x_78:
[----:B------:R-:W-:Y:S01]  /*1b40*/  R2UR UR4, R6 ;  /* 0x00000000060472ca */ /* 0x000fe200000e0000 */
[----:B------:R-:W-:Y:S01]  /*1b50*/  IMAD.SHL.U32 R9, R9, 0x80, RZ ;  /* 0x0000008009097824 */ /* 0x000fe200078e00ff */
[----:B------:R-:W-:Y:S01]  /*1b60*/  R2UR UR5, R7 ;  /* 0x00000000070572ca */ /* 0x000fe200000e0000 */
[----:B------:R-:W-:Y:S01]  /*1b70*/  UMOV UR14, URZ ;  /* 0x000000ff000e7c82 */ /* 0x000fe20008000000 */
[----:B------:R-:W-:Y:S01]  /*1b80*/  LOP3.LUT R0, R0, 0xffff, RZ, 0xc0, !PT ;  /* 0x0000ffff00007812 */ /* 0x000fe200078ec0ff */
[----:B------:R-:W-:Y:S01]  /*1b90*/  UMOV UR6, 0x0 ;  /* 0x0000000000067882 */ /* 0x000fe20000000000 */
[C---:B------:R-:W-:Y:S01]  /*1ba0*/  LEA R4, P0, R9.reuse, R22, 0x2 ;  /* 0x0000001609047211 */ /* 0x040fe200078010ff */
[----:B------:R-:W-:Y:S01]  /*1bb0*/  UMOV UR7, 0x10000000 ;  /* 0x1000000000077882 */ /* 0x000fe20000000000 */
[C---:B------:R-:W-:Y:S01]  /*1bc0*/  IADD3 R40, P3, PT, R16.reuse, 0x40, RZ ;  /* 0x0000004010287810 */ /* 0x040fe20007f7e0ff */
[----:B------:R-:W-:Y:S01]  /*1bd0*/  UMOV UR10, UR14 ;  /* 0x0000000e000a7c82 */ /* 0x000fe20008000000 */
[C---:B-1----:R-:W-:Y:S01]  /*1be0*/  LEA.HI.X R5, R9.reuse, R23, RZ, 0x2, P0 ;  /* 0x0000001709057211 */ /* 0x042fe200000f14ff */
[----:B------:R-:W-:Y:S01]  /*1bf0*/  UMOV UR23, URZ ;  /* 0x000000ff00177c82 */ /* 0x000fe20008000000 */
[----:B------:R-:W-:Y:S01]  /*1c00*/  IADD3 R34, P0, PT, R16, 0x1c0, RZ ;  /* 0x000001c010227810 */ /* 0x000fe20007f1e0ff */
[----:B------:R-:W-:Y:S01]  /*1c10*/  IMAD R0, R0, 0xe0, RZ ;  /* 0x000000e000007824 */ /* 0x000fe200078e02ff */
[----:B------:R-:W-:Y:S01]  /*1c20*/  IADD3 R38, P2, PT, R16, 0xc0, RZ ;  /* 0x000000c010267810 */ /* 0x000fe20007f5e0ff */
[----:B------:R-:W-:Y:S01]  /*1c30*/  VIADD R20, R8, 0x31800 ;  /* 0x0003180008147836 */ /* 0x000fe20000000000 */
[----:B------:R-:W-:Y:S01]  /*1c40*/  R2UR UR30, R40 ;  /* 0x00000000281e72ca */ /* 0x000fe200000e0000 */
[----:B------:R-:W2:Y:S01]  /*1c50*/  LDG.E.CONSTANT R5, desc[UR4][R4.64] ;  /* 0x0000000404057981 */ /* 0x000ea2000c1e9900 */
[----:B------:R-:W-:Y:S01]  /*1c60*/  R2UR UR15, R9 ;  /* 0x00000000090f72ca */ /* 0x000fe200000e0000 */
[----:B------:R-:W-:Y:S01]  /*1c70*/  VIADD R15, R8, 0x4000 ;  /* 0x00004000080f7836 */ /* 0x000fe20000000000 */
[----:B------:R-:W-:Y:S01]  /*1c80*/  R2UR UR13, R20 ;  /* 0x00000000140d72ca */ /* 0x000fe200000e0000 */
[--C-:B------:R-:W-:Y:S01]  /*1c90*/  IMAD.X R41, RZ, RZ, R17.reuse, P3 ;  /* 0x000000ffff297224 */ /* 0x100fe200018e0611 */
[----:B------:R-:W-:Y:S01]  /*1ca0*/  IADD3 R36, P1, PT, R16, 0x140, RZ ;  /* 0x0000014010247810 */ /* 0x000fe20007f3e0ff */
[--C-:B------:R-:W-:Y:S01]  /*1cb0*/  IMAD.X R35, RZ, RZ, R17.reuse, P0 ;  /* 0x000000ffff237224 */ /* 0x100fe200000e0611 */
[----:B------:R-:W-:Y:S01]  /*1cc0*/  R2UR UR12, R15 ;  /* 0x000000000f0c72ca */ /* 0x000fe200000e0000 */
[----:B------:R-:W-:Y:S01]  /*1cd0*/  VIADD R14, R8, 0x14000 ;  /* 0x00014000080e7836 */ /* 0x000fe20000000000 */
[----:B------:R-:W-:Y:S01]  /*1ce0*/  R2UR UR31, R41 ;  /* 0x00000000291f72ca */ /* 0x000fe200000e0000 */
[--C-:B------:R-:W-:Y:S01]  /*1cf0*/  IMAD.X R39, RZ, RZ, R17.reuse, P2 ;  /* 0x000000ffff277224 */ /* 0x100fe200010e0611 */
[----:B------:R-:W-:Y:S01]  /*1d00*/  R2UR UR28, R38 ;  /* 0x00000000261c72ca */ /* 0x000fe200000e0000 */
[----:B------:R-:W-:Y:S01]  /*1d10*/  VIADD R19, R8, 0x30000 ;  /* 0x0003000008137836 */ /* 0x000fe20000000000 */
[----:B------:R-:W-:Y:S01]  /*1d20*/  R2UR UR8, R14 ;  /* 0x000000000e0872ca */ /* 0x000fe200000e0000 */
[----:B------:R-:W-:Y:S01]  /*1d30*/  IMAD.X R37, RZ, RZ, R17, P1 ;  /* 0x000000ffff257224 */ /* 0x000fe200008e0611 */
[----:B------:R-:W-:Y:S01]  /*1d40*/  R2UR UR29, R39 ;  /* 0x00000000271d72ca */ /* 0x000fe200000e0000 */
[----:B------:R-:W-:Y:S01]  /*1d50*/  UMOV UR9, UR13 ;  /* 0x0000000d00097c82 */ /* 0x000fe20008000000 */
[----:B------:R-:W-:Y:S01]  /*1d60*/  R2UR UR26, R36 ;  /* 0x00000000241a72ca */ /* 0x000fe200000e0000 */
[----:B------:R-:W-:Y:S01]  /*1d70*/  VIADD R18, R8, 0x30800 ;  /* 0x0003080008127836 */ /* 0x000fe20000000000 */
[----:B------:R-:W-:Y:S01]  /*1d80*/  R2UR UR27, R37 ;  /* 0x00000000251b72ca */ /* 0x000fe200000e0000 */
[----:B------:R-:W-:Y:S01]  /*1d90*/  UMOV UR21, UR13 ;  /* 0x0000000d00157c82 */ /* 0x000fe20008000000 */
[----:B------:R-:W-:Y:S01]  /*1da0*/  R2UR UR20, R19 ;  /* 0x00000000131472ca */ /* 0x000fe200000e0000 */
[----:B------:R1:W-:Y:S01]  /*1db0*/  UTMALDG.2D [UR12], [UR30], desc[UR6] ;  /* 0x0000060c1e0075b4 */ /* 0x0003e20008009000 */
[----:B------:R-:W-:Y:S01]  /*1dc0*/  R2UR UR24, R34 ;  /* 0x00000000221872ca */ /* 0x000fe200000e0000 */
[----:B------:R-:W-:Y:S01]  /*1dd0*/  UMOV UR22, UR15 ;  /* 0x0000000f00167c82 */ /* 0x000fe20008000000 */
[----:B------:R-:W-:Y:S01]  /*1de0*/  R2UR UR25, R35 ;  /* 0x00000000231972ca */ /* 0x000fe200000e0000 */
[----:B------:R-:W-:Y:S01]  /*1df0*/  IMAD.MOV.U32 R31, RZ, RZ, 0xb580 ;  /* 0x0000b580ff1f7424 */ /* 0x000fe200078e00ff */
[----:B------:R-:W-:Y:S01]  /*1e00*/  R2UR UR18, R0 ;  /* 0x00000000001272ca */ /* 0x000fe200000e0000 */
[----:B------:R-:W-:Y:S01]  /*1e10*/  UMOV UR17, UR13 ;  /* 0x0000000d00117c82 */ /* 0x000fe20008000000 */
[----:B------:R-:W-:Y:S01]  /*1e20*/  R2UR UR16, R18 ;  /* 0x00000000121072ca */ /* 0x000fe200000e0000 */
[C---:B------:R-:W-:Y:S02]  /*1e30*/  VIADD R29, R8.reuse, 0x31808 ;  /* 0x00031808081d7836 */ /* 0x040fe40000000000 */
[C---:B------:R-:W-:Y:S02]  /*1e40*/  VIADD R30, R8.reuse, 0x8000 ;  /* 0x00008000081e7836 */ /* 0x040fe40000000000 */
[----:B------:R-:W-:Y:S02]  /*1e50*/  VIADD R28, R8, 0x1b000 ;  /* 0x0001b000081c7836 */ /* 0x000fe40000000000 */
[C---:B--2---:R-:W-:Y:S01]  /*1e60*/  IMAD R3, R5.reuse, 0x1c00, R0 ;  /* 0x00001c0005037824 */ /* 0x044fe200078e0200 */
[----:B------:R-:W-:Y:S02]  /*1e70*/  ISETP.GT.AND P0, PT, R5, RZ, PT ;  /* 0x000000ff0500720c */ /* 0x000fe40003f04270 */
[----:B------:R-:W-:Y:S02]  /*1e80*/  VIMNMX R21, PT, PT, RZ, R5, !PT ;  /* 0x00000005ff157248 */ /* 0x000fe40007fe0100 */
[----:B------:R-:W-:Y:S02]  /*1e90*/  SEL R32, R3, R0, P0 ;  /* 0x0000000003207207 */ /* 0x000fe40000000000 */
[----:B------:R-:W-:Y:S02]  /*1ea0*/  R2UR UR19, R21 ;  /* 0x00000000151372ca */ /* 0x000fe400000e0000 */
[----:B------:R-:W-:Y:S11]  /*1eb0*/  R2UR UR11, R32 ;  /* 0x00000000200b72ca */ /* 0x000ff600000e0000 */
[----:B------:R-:W-:Y:S02]  /*1ec0*/  USHF.L.U32 UR19, UR19, 0x2, URZ ;  /* 0x0000000213137899 */ /* 0x000fe400080006ff */
[----:B------:R1:W-:Y:S01]  /*1ed0*/  UTMALDG.2D [UR8], [UR28], desc[UR6] ;  /* 0x000006081c0075b4 */ /* 0x0003e20008009000 */
[----:B------:R1:W-:Y:S06]  /*1ee0*/  UTMALDG.2D [UR20], [UR26], desc[UR6] ;  /* 0x000006141a0075b4 */ /* 0x0003ec0008009000 */
[----:B------:R1:W-:Y:S01]  /*1ef0*/  UTMALDG.2D [UR16], [UR24], desc[UR6] ;  /* 0x00000610180075b4 */ /* 0x0003e20008009000 */
[----:B------:R1:W-:Y:S01]  /*1f00*/  SYNCS.ARRIVE.TRANS64 RZ, [R8+URZ+0x31800], R31 ;  /* 0x0318001f08ff79a7 */ /* 0x0003e200080000ff */
[----:B------:R-:W2:Y:S02]  /*1f10*/  SYNCS.PHASECHK.TRANS64.TRYWAIT P0, [R8+URZ+0x31828], R11 ;  /* 0x0318280b080075a7 */ /* 0x000ea400080011ff */
[----:B-12---:R-:W-:Y:S05]  /*1f20*/  @!P0 BRA `(.L_x_26) ;  /* 0x0000003400548947 */ /* 0x006fea0003800000 */
.L_x_79:
[----:B------:R-:W-:Y:S01]  /*1f30*/  R2UR UR9, R29 ;  /* 0x000000001d0972ca */ /* 0x000fe200000e0000 */
[----:B------:R-:W-:Y:S01]  /*1f40*/  UMOV UR14, 0x0 ;  /* 0x00000000000e7882 */ /* 0x000fe20000000000 */
[----:B------:R-:W-:Y:S01]  /*1f50*/  R2UR UR16, R40 ;  /* 0x00000000281072ca */ /* 0x000fe200000e0000 */
[----:B------:R-:W-:Y:S01]  /*1f60*/  UMOV UR15, 0x10000000 ;  /* 0x10000000000f7882 */ /* 0x000fe20000000000 */
[----:B------:R-:W-:Y:S01]  /*1f70*/  R2UR UR17, R41 ;  /* 0x00000000291172ca */ /* 0x000fe200000e0000 */
[----:B------:R-:W-:Y:S01]  /*1f80*/  UMOV UR10, 0x80 ;  /* 0x00000080000a7882 */ /* 0x000fe20000000000 */
[----:B------:R-:W-:Y:S01]  /*1f90*/  R2UR UR11, R9 ;  /* 0x00000000090b72ca */ /* 0x000fe200000e0000 */
[----:B------:R-:W-:Y:S01]  /*1fa0*/  IMAD.MOV.U32 R27, RZ, RZ, 0xb000 ;  /* 0x0000b000ff1b7424 */ /* 0x000fe200078e00ff */
[----:B------:R-:W-:Y:S01]  /*1fb0*/  R2UR UR8, R30 ;  /* 0x000000001e0872ca */ /* 0x000fe200000e0000 */
[----:B------:R-:W-:Y:S01]  /*1fc0*/  UMOV UR6, 0x80 ;  /* 0x0000008000067882 */ /* 0x000fe20000000000 */
[----:B------:R-:W-:Y:S01]  /*1fd0*/  R2UR UR12, R38 ;  /* 0x00000000260c72ca */ /* 0x000fe200000e0000 */
[----:B------:R-:W-:Y:S01]  /*1fe0*/  VIADD R25, R8, 0x31810 ;  /* 0x0003181008197836 */ /* 0x000fe20000000000 */
[----:B------:R-:W-:Y:S01]  /*1ff0*/  R2UR UR13, R39 ;  /* 0x00000000270d72ca */ /* 0x000fe200000e0000 */
[----:B------:R-:W-:Y:S01]  /*2000*/  UMOV UR5, UR9 ;  /* 0x0000000900057c82 */ /* 0x000fe20008000000 */
[----:B------:R-:W-:Y:S01]  /*2010*/  R2UR UR7, R32 ;  /* 0x00000000200772ca */ /* 0x000fe200000e0000 */
[----:B------:R-:W-:Y:S01]  /*2020*/  VIADD R24, R8, 0x22000 ;  /* 0x0002200008187836 */ /* 0x000fe20000000000 */
[----:B------:R-:W-:Y:S01]  /*2030*/  R2UR UR4, R28 ;  /* 0x000000001c0472ca */ /* 0x000fe200000e0000 */
[----:B------:R-:W-:Y:S04]  /*2040*/  VIADD R26, R8, 0xc000 ;  /* 0x0000c000081a7836 */ /* 0x000fe80000000000 */
[----:B------:R2:W-:Y:S08]  /*2050*/  UTMALDG.2D [UR8], [UR16], desc[UR14] ;  /* 0x00000e08100075b4 */ /* 0x0005f00008009000 */
[----:B------:R2:W-:Y:S01]  /*2060*/  UTMALDG.2D [UR4], [UR12], desc[UR14] ;  /* 0x00000e040c0075b4 */ /* 0x0005e20008009000 */
[----:B------:R2:W-:Y:S01]  /*2070*/  SYNCS.ARRIVE.TRANS64 RZ, [R8+URZ+0x31808], R27 ;  /* 0x0318081b08ff79a7 */ /* 0x0005e200080000ff */
[----:B------:R-:W3:Y:S02]  /*2080*/  SYNCS.PHASECHK.TRANS64.TRYWAIT P0, [R8+URZ+0x31830], R11 ;  /* 0x0318300b080075a7 */ /* 0x000ee400080011ff */
[----:B--23--:R-:W-:Y:S05]  /*2090*/  @!P0 BRA `(.L_x_27) ;  /* 0x0000003400148947 */ /* 0x00cfea0003800000 */
.L_x_80:
[----:B------:R-:W-:Y:S01]  /*20a0*/  R2UR UR9, R25 ;  /* 0x00000000190972ca */ /* 0x000fe200000e0000 */
[----:B------:R-:W-:Y:S01]  /*20b0*/  UMOV UR14, 0x0 ;  /* 0x00000000000e7882 */ /* 0x000fe20000000000 */
[----:B------:R-:W-:Y:S01]  /*20c0*/  R2UR UR16, R40 ;  /* 0x00000000281072ca */ /* 0x000fe200000e0000 */
[----:B------:R-:W-:Y:S01]  /*20d0*/  UMOV UR15, 0x10000000 ;  /* 0x10000000000f7882 */ /* 0x000fe20000000000 */
[----:B------:R-:W-:Y:S01]  /*20e0*/  R2UR UR17, R41 ;  /* 0x00000000291172ca */ /* 0x000fe200000e0000 */
[----:B------:R-:W-:Y:S01]  /*20f0*/  UMOV UR10, 0x100 ;  /* 0x00000100000a7882 */ /* 0x000fe20000000000 */
[----:B------:R-:W-:Y:S01]  /*2100*/  R2UR UR11, R9 ;  /* 0x00000000090b72ca */ /* 0x000fe200000e0000 */
[----:B------:R-:W-:Y:S01]  /*2110*/  UMOV UR6, 0x100 ;  /* 0x0000010000067882 */ /* 0x000fe20000000000 */
[----:B------:R-:W-:Y:S01]  /*2120*/  R2UR UR8, R26 ;  /* 0x000000001a0872ca */ /* 0x000fe200000e0000 */
[----:B------:R-:W-:Y:S01]  /*2130*/  VIADD R4, R8, 0x31818 ;  /* 0x0003181808047836 */ /* 0x000fe20000000000 */
[----:B------:R-:W-:Y:S01]  /*2140*/  R2UR UR12, R38 ;  /* 0x00000000260c72ca */ /* 0x000fe200000e0000 */
[----:B------:R-:W-:Y:S01]  /*2150*/  VIADD R3, R8, 0x29000 ;  /* 0x0002900008037836 */ /* 0x000fe20000000000 */
[----:B------:R-:W-:Y:S01]  /*2160*/  R2UR UR13, R39 ;  /* 0x00000000270d72ca */ /* 0x000fe200000e0000 */
[----:B------:R-:W-:Y:S01]  /*2170*/  UMOV UR5, UR9 ;  /* 0x0000000900057c82 */ /* 0x000fe20008000000 */
[----:B------:R-:W-:Y:S01]  /*2180*/  R2UR UR7, R32 ;  /* 0x00000000200772ca */ /* 0x000fe200000e0000 */
[----:B-1----:R-:W-:Y:S01]  /*2190*/  VIADD R5, R8, 0x10000 ;  /* 0x0001000008057836 */ /* 0x002fe20000000000 */
[----:B------:R-:W-:Y:S05]  /*21a0*/  R2UR UR4, R24 ;  /* 0x00000000180472ca */ /* 0x000fea00000e0000 */
[----:B------:R1:W-:Y:S08]  /*21b0*/  UTMALDG.2D [UR8], [UR16], desc[UR14] ;  /* 0x00000e08100075b4 */ /* 0x0003f00008009000 */
[----:B------:R1:W-:Y:S01]  /*21c0*/  UTMALDG.2D [UR4], [UR12], desc[UR14] ;  /* 0x00000e040c0075b4 */ /* 0x0003e20008009000 */
[----:B------:R1:W-:Y:S01]  /*21d0*/  SYNCS.ARRIVE.TRANS64 RZ, [R8+URZ+0x31810], R27 ;  /* 0x0318101b08ff79a7 */ /* 0x0003e200080000ff */
[----:B------:R-:W2:Y:S02]  /*21e0*/  SYNCS.PHASECHK.TRANS64.TRYWAIT P0, [R8+URZ+0x31838], R11 ;  /* 0x0318380b080075a7 */ /* 0x000ea400080011ff */
[----:B-12---:R-:W-:Y:S05]  /*21f0*/  @!P0 BRA `(.L_x_28) ;  /* 0x0000003000d88947 */ /* 0x006fea0003800000 */
.L_x_81:
        /* <DEDUP_REMOVED lines=8> */
[----:B------:R-:W-:Y:S02]  /*2280*/  R2UR UR8, R5 ;  /* 0x00000000050872ca */ /* 0x000fe400000e0000 */
[----:B------:R-:W-:Y:S02]  /*2290*/  R2UR UR12, R38 ;  /* 0x00000000260c72ca */ /* 0x000fe400000e0000 */
[----:B------:R-:W-:Y:S01]  /*22a0*/  R2UR UR13, R39 ;  /* 0x00000000270d72ca */ /* 0x000fe200000e0000 */
[----:B------:R-:W-:Y:S01]  /*22b0*/  UMOV UR5, UR9 ;  /* 0x0000000900057c82 */ /* 0x000fe20008000000 */
[----:B------:R-:W-:Y:S02]  /*22c0*/  R2UR UR7, R32 ;  /* 0x00000000200772ca */ /* 0x000fe400000e0000 */
[----:B------:R-:W-:Y:S05]  /*22d0*/  R2UR UR4, R3 ;  /* 0x00000000030472ca */ /* 0x000fea00000e0000 */
[----:B------:R2:W-:Y:S08]  /*22e0*/  UTMALDG.2D [UR8], [UR16], desc[UR14] ;  /* 0x00000e08100075b4 */ /* 0x0005f00008009000 */
[----:B------:R2:W-:Y:S01]  /*22f0*/  UTMALDG.2D [UR4], [UR12], desc[UR14] ;  /* 0x00000e040c0075b4 */ /* 0x0005e20008009000 */
[----:B------:R2:W-:Y:S01]  /*2300*/  SYNCS.ARRIVE.TRANS64 RZ, [R8+URZ+0x31818], R27 ;  /* 0x0318181b08ff79a7 */ /* 0x0005e200080000ff */
[----:B------:R-:W3:Y:S02]  /*2310*/  SYNCS.PHASECHK.TRANS64.TRYWAIT P0, [R8+URZ+0x31820], RZ ;  /* 0x031820ff080075a7 */ /* 0x000ee400080011ff */
[----:B--23--:R-:W-:Y:S05]  /*2320*/  @!P0 BRA `(.L_x_29) ;  /* 0x0000003000a88947 */ /* 0x00cfea0003800000 */
.L_x_82:
        /* <DEDUP_REMOVED lines=11> */
[----:B------:R-:W-:Y:S01]  /*23e0*/  R2UR UR27, R39 ;  /* 0x00000000271b72ca */ /* 0x000fe200000e0000 */
[----:B------:R-:W-:Y:S01]  /*23f0*/  UMOV UR5, UR9 ;  /* 0x0000000900057c82 */ /* 0x000fe20008000000 */
[----:B------:R-:W-:Y:S01]  /*2400*/  R2UR UR4, R14 ;  /* 0x000000000e0472ca */ /* 0x000fe200000e0000 */
[----:B------:R-:W-:Y:S01]  /*2410*/  UMOV UR17, UR9 ;  /* 0x0000000900117c82 */ /* 0x000fe20008000000 */
[----:B------:R-:W-:Y:S01]  /*2420*/  R2UR UR7, R32 ;  /* 0x00000000200772ca */ /* 0x000fe200000e0000 */
[----:B------:R-:W-:Y:S01]  /*2430*/  UMOV UR13, UR9 ;  /* 0x00000009000d7c82 */ /* 0x000fe20008000000 */
[----:B------:R-:W-:Y:S02]  /*2440*/  R2UR UR15, R21 ;  /* 0x00000000150f72ca */ /* 0x000fe400000e0000 */
[----:B------:R-:W-:Y:S01]  /*2450*/  R2UR UR22, R36 ;  /* 0x00000000241672ca */ /* 0x000fe200000e0000 */
[----:B------:R3:W-:Y:S01]  /*2460*/  UTMALDG.2D [UR8], [UR28], desc[UR24] ;  /* 0x000018081c0075b4 */ /* 0x0007e20008009000 */
[----:B------:R-:W-:Y:S01]  /*2470*/  R2UR UR23, R37 ;  /* 0x00000000251772ca */ /* 0x000fe200000e0000 */
[----:B------:R-:W-:Y:S01]  /*2480*/  UMOV UR18, UR11 ;  /* 0x0000000b00127c82 */ /* 0x000fe20008000000 */
[----:B------:R-:W-:Y:S02]  /*2490*/  R2UR UR16, R19 ;  /* 0x00000000131072ca */ /* 0x000fe400000e0000 */
[----:B------:R-:W-:Y:S02]  /*24a0*/  R2UR UR20, R34 ;  /* 0x00000000221472ca */ /* 0x000fe400000e0000 */
[----:B------:R-:W-:Y:S01]  /*24b0*/  R2UR UR21, R35 ;  /* 0x00000000231572ca */ /* 0x000fe200000e0000 */
[----:B------:R3:W-:Y:S01]  /*24c0*/  UTMALDG.2D [UR4], [UR26], desc[UR24] ;  /* 0x000018041a0075b4 */ /* 0x0007e20008009000 */
[----:B------:R-:W-:Y:S01]  /*24d0*/  R2UR UR12, R18 ;  /* 0x00000000120c72ca */ /* 0x000fe200000e0000 */
[----:B------:R-:W-:Y:S01]  /*24e0*/  ULEA UR15, UR15, 0x1, 0x2 ;  /* 0x000000010f0f7891 */ /* 0x000fe2000f8e10ff */
[----:B------:R-:W-:Y:S05]  /*24f0*/  R2UR UR14, R0 ;  /* 0x00000000000e72ca */ /* 0x000fea00000e0000 */
[----:B------:R3:W-:Y:S08]  /*2500*/  UTMALDG.2D [UR16], [UR22], desc[UR24] ;  /* 0x00001810160075b4 */ /* 0x0007f00008009000 */
[----:B------:R3:W-:Y:S01]  /*2510*/  UTMALDG.2D [UR12], [UR20], desc[UR24] ;  /* 0x0000180c140075b4 */ /* 0x0007e20008009000 */
[----:B------:R3:W-:Y:S01]  /*2520*/  SYNCS.ARRIVE.TRANS64 RZ, [R8+URZ+0x31800], R31 ;  /* 0x0318001f08ff79a7 */ /* 0x0007e200080000ff */
[----:B------:R-:W4:Y:S02]  /*2530*/  SYNCS.PHASECHK.TRANS64.TRYWAIT P0, [R8+URZ+0x31828], RZ ;  /* 0x031828ff080075a7 */ /* 0x000f2400080011ff */
[----:B---34-:R-:W-:Y:S05]  /*2540*/  @!P0 BRA `(.L_x_30) ;  /* 0x0000003000348947 */ /* 0x018fea0003800000 */
.L_x_83:
        /* <DEDUP_REMOVED lines=17> */
[----:B------:R-:W5:Y:S02]  /*2660*/  SYNCS.PHASECHK.TRANS64.TRYWAIT P0, [R8+URZ+0x31830], RZ ;  /* 0x031830ff080075a7 */ /* 0x000f6400080011ff */
[----:B----45:R-:W-:Y:S05]  /*2670*/  @!P0 BRA `(.L_x_31) ;  /* 0x0000002c00fc8947 */ /* 0x030fea0003800000 */
.L_x_84:
        /* <DEDUP_REMOVED lines=18> */
[----:B-1---5:R-:W-:Y:S05]  /*27a0*/  @!P0 BRA `(.L_x_32) ;  /* 0x0000002c00c48947 */ /* 0x022fea0003800000 */
.L_x_85:
        /* <DEDUP_REMOVED lines=17> */
[----:B------:R-:W5:Y:S02]  /*28c0*/  SYNCS.PHASECHK.TRANS64.TRYWAIT P0, [R8+URZ+0x31820], R11 ;  /* 0x0318200b080075a7 */ /* 0x000f6400080011ff */
[----:B-1---5:R-:W-:Y:S05]  /*28d0*/  @!P0 BRA `(.L_x_33) ;  /* 0x0000002c008c8947 */ /* 0x022fea0003800000 */
.L_x_86:
        /* <DEDUP_REMOVED lines=32> */
[----:B------:R-:W5:Y:S02]  /*2ae0*/  SYNCS.PHASECHK.TRANS64.TRYWAIT P0, [R8+URZ+0x31828], R11 ;  /* 0x0318280b080075a7 */ /* 0x000f6400080011ff */
[----:B-1---5:R-:W-:Y:S05]  /*2af0*/  @!P0 BRA `(.L_x_34) ;  /* 0x0000002c00208947 */ /* 0x022fea0003800000 */
.L_x_87:
        /* <DEDUP_REMOVED lines=19> */
.L_x_88:
        /* <DEDUP_REMOVED lines=19> */
.L_x_89:
        /* <DEDUP_REMOVED lines=19> */
.L_x_90:
        /* <DEDUP_REMOVED lines=32> */
[----:B------:R-:W5:Y:S02]  /*3090*/  SYNCS.PHASECHK.TRANS64.TRYWAIT P0, [R8+URZ+0x31828], RZ ;  /* 0x031828ff080075a7 */ /* 0x000f6400080011ff */
[----:B-1---5:R-:W-:Y:S05]  /*30a0*/  @!P0 BRA `(.L_x_38) ;  /* 0x00000028001c8947 */ /* 0x022fea0003800000 */
.L_x_91:
        /* <DEDUP_REMOVED lines=19> */
.L_x_92:
        /* <DEDUP_REMOVED lines=19> */
.L_x_93:
        /* <DEDUP_REMOVED lines=10> */
[----:B------:R-:W-:Y:S02]  /*33b0*/  R2UR UR12, R38 ;  /* 0x00000000260c72ca */ /* 0x000fe400000e0000 */
[----:B------:R-:W-:Y:S02]  /*33c0*/  R2UR UR13, R39 ;  /* 0x00000000270d72ca */ /* 0x000fe400000e0000 */
[----:B------:R-:W-:Y:S02]  /*33d0*/  R2UR UR4, R3 ;  /* 0x00000000030472ca */ /* 0x000fe400000e0000 */
[----:B------:R-:W-:Y:S01]  /*33e0*/  R2UR UR7, R32 ;  /* 0x00000000200772ca */ /* 0x000fe200000e0000 */
[----:B------:R-:W-:Y:S01]  /*33f0*/  UMOV UR5, UR9 ;  /* 0x0000000900057c82 */ /* 0x000fe20008000000 */
[----:B------:R-:W-:Y:S03]  /*3400*/  ISETP.NE.AND P0, PT, R10, 0x1, PT ;  /* 0x000000010a00780c */ /* 0x000fe60003f05270 */
[----:B------:R1:W-:Y:S08]  /*3410*/  UTMALDG.2D [UR8], [UR16], desc[UR14] ;  /* 0x00000e08100075b4 */ /* 0x0003f00008009000 */
[----:B------:R1:W-:Y:S01]  /*3420*/  UTMALDG.2D [UR4], [UR12], desc[UR14] ;  /* 0x00000e040c0075b4 */ /* 0x0003e20008009000 */
[----:B------:R1:W-:Y:S02]  /*3430*/  SYNCS.ARRIVE.TRANS64 RZ, [R8+URZ+0x31818], R27 ;  /* 0x0318181b08ff79a7 */ /* 0x0003e400080000ff */
[----:B-1----:R-:W-:Y:S05]  /*3440*/  @!P0 EXIT ;  /* 0x000000000000894d */ /* 0x002fea0003800000 */
[----:B------:R-:W-:Y:S02]  /*3450*/  IADD3 R12, PT, PT, R12, 0x8e, RZ ;  /* 0x0000008e0c0c7810 */ /* 0x000fe40007ffe0ff */
[----:B------:R-:W-:Y:S01]  /*3460*/  IADD3 R13, PT, PT, R13, 0x8e, RZ ;  /* 0x0000008e0d0d7810 */ /* 0x000fe20007ffe0ff */
[----:B------:R-:W-:Y:S06]  /*3470*/  BRA `(.L_x_41) ;  /* 0xffffffe400687947 */ /* 0x000fec000383ffff */
.L_x_13:
[----:B------:R-:W-:-:S04]  /*3480*/  LOP3.LUT R3, R21, 0xfffffffc, RZ, 0xc0, !PT ;  /* 0xfffffffc15037812 */ /* 0x000fc800078ec0ff */
[----:B------:R-:W-:-:S13]  /*3490*/  ISETP.NE.AND P0, PT, R3, 0x4, PT ;  /* 0x000000040300780c */ /* 0x000fda0003f05270 */
[----:B-1----:R-:W-:Y:S05]  /*34a0*/  @P0 EXIT ;  /* 0x000000000000094d */ /* 0x002fea0003800000 */
[----:B------:R-:W1:Y:S01]  /*34b0*/  S2R R3, SR_CgaCtaId ;  /* 0x0000000000037919 */ /* 0x000e620000008800 */
[----:B------:R-:W-:-:S04]  /*34c0*/  MOV R6, 0x400 ;  /* 0x0000040000067802 */ /* 0x000fc80000000f00 */
[----:B-1----:R-:W-:-:S05]  /*34d0*/  LEA R3, R3, R6, 0x18 ;  /* 0x0000000603037211 */ /* 0x002fca00078ec0ff */
[----:B------:R-:W1:Y:S02]  /*34e0*/  LDS R5, [R3+0x31880] ;  /* 0x0318800003057984 */ /* 0x000e640000000800 */
[----:B-1----:R-:W-:-:S13]  /*34f0*/  ISETP.NE.AND P0, PT, R5, RZ, PT ;  /* 0x000000ff0500720c */ /* 0x002fda0003f05270 */
[----:B------:R-:W-:Y:S05]  /*3500*/  @!P0 BRA `(.L_x_42) ;  /* 0x0000000000048947 */ /* 0x000fea0003800000 */
[----:B------:R-:W-:Y:S05]  /*3510*/  BPT.TRAP 0x1 ;  /* 0x000000040000795c */ /* 0x000fea0000300000 */
.L_x_42:
[----:B------:R-:W1:Y:S01]  /*3520*/  S2UR UR4, SR_CTAID.X ;  /* 0x00000000000479c3 */ /* 0x000e620000002500 */
[----:B------:R-:W-:Y:S02]  /*3530*/  IADD3 R21, PT, PT, R21, -0x4, RZ ;  /* 0xfffffffc15157810 */ /* 0x000fe40007ffe0ff */
[----:B-1----:R-:W-:-:S13]  /*3540*/  ISETP.LE.U32.AND P0, PT, R0, UR4, PT ;  /* 0x0000000400007c0c */ /* 0x002fda000bf03070 */
[----:B------:R-:W-:Y:S05]  /*3550*/  @P0 BRA `(.L_x_43) ;  /* 0x0000001800b80947 */ /* 0x000fea0003800000 */
[----:B------:R-:W-:Y:S01]  /*3560*/  IMAD.U32 R32, RZ, RZ, UR4 ;  /* 0x00000004ff207e24 */ /* 0x000fe2000f8e00ff */
[----:B------:R-:W-:Y:S01]  /*3570*/  MOV R22, 0xffffffff ;  /* 0xffffffff00167802 */ /* 0x000fe20000000f00 */
[----:B------:R-:W-:Y:S02]  /*3580*/  IMAD.SHL.U32 R4, R4, 0x4, RZ ;  /* 0x0000000404047824 */ /* 0x000fe400078e00ff */
[----:B------:R-:W-:Y:S01]  /*3590*/  IMAD.SHL.U32 R31, R21, 0x800, RZ ;  /* 0x00000800151f7824 */ /* 0x000fe200078e00ff */
[----:B------:R-:W-:Y:S01]  /*35a0*/  LOP3.LUT R23, RZ, R32, RZ, 0x33, !PT ;  /* 0x00000020ff177212 */ /* 0x000fe200078e33ff */
[C---:B------:R-:W-:Y:S01]  /*35b0*/  VIADD R28, R4.reuse, 0x1 ;  /* 0x00000001041c7836 */ /* 0x040fe20000000000 */
[----:B------:R-:W-:Y:S01]  /*35c0*/  SHF.R.U32.HI R30, RZ, 0x3, R4 ;  /* 0x00000003ff1e7819 */ /* 0x000fe20000011604 */
[----:B------:R-:W-:Y:S01]  /*35d0*/  IMAD.MOV.U32 R24, RZ, RZ, RZ ;  /* 0x000000ffff187224 */ /* 0x000fe200078e00ff */
[----:B------:R-:W-:Y:S01]  /*35e0*/  IADD3 R26, PT, PT, R4, 0x3, RZ ;  /* 0x00000003041a7810 */ /* 0x000fe20007ffe0ff */
[----:B------:R-:W-:Y:S01]  /*35f0*/  IMAD.IADD R23, R0, 0x1, R23 ;  /* 0x0000000100177824 */ /* 0x000fe200078e0217 */
[----:B------:R-:W-:Y:S01]  /*3600*/  LOP3.LUT R5, R30, 0x3, RZ, 0xc0, !PT ;  /* 0x000000031e057812 */ /* 0x000fe200078ec0ff */
[----:B------:R-:W-:Y:S01]  /*3610*/  VIADD R0, R4, 0x2 ;  /* 0x0000000204007836 */ /* 0x000fe20000000000 */
[----:B------:R-:W-:Y:S01]  /*3620*/  PRMT R25, R32, 0x7610, R25 ;  /* 0x0000761020197816 */ /* 0x000fe20000000019 */
[----:B------:R-:W-:Y:S01]  /*3630*/  IMAD.HI.U32 R23, R23, -0x193d4bb7, RZ ;  /* 0xe6c2b44917177827 */ /* 0x000fe200078e00ff */
[----:B------:R-:W-:-:S02]  /*3640*/  LOP3.LUT R28, R5, 0x5, R28, 0x78, !PT ;  /* 0x00000005051c7812 */ /* 0x000fc400078e781c */
[C---:B------:R-:W-:Y:S02]  /*3650*/  LOP3.LUT R27, R5.reuse, 0x6, R0, 0x78, !PT ;  /* 0x00000006051b7812 */ /* 0x040fe400078e7800 */
[----:B------:R-:W-:Y:S02]  /*3660*/  SHF.R.U32.HI R23, RZ, 0x7, R23 ;  /* 0x00000007ff177819 */ /* 0x000fe40000011617 */
[C---:B------:R-:W-:Y:S02]  /*3670*/  LOP3.LUT R29, R5.reuse, 0x4, R4, 0xf8, !PT ;  /* 0x00000004051d7812 */ /* 0x040fe400078ef804 */
[----:B------:R-:W-:Y:S01]  /*3680*/  LOP3.LUT R26, R5, 0x7, R26, 0x78, !PT ;  /* 0x00000007051a7812 */ /* 0x000fe200078e781a */
[----:B------:R-:W-:-:S07]  /*3690*/  IMAD.MOV R23, RZ, RZ, -R23 ;  /* 0x000000ffff177224 */ /* 0x000fce00078e0a17 */
.L_x_66:
[----:B------:R-:W-:Y:S01]  /*36a0*/  VIADD R22, R22, 0x1 ;  /* 0x0000000116167836 */ /* 0x000fe20000000000 */
[----:B------:R-:W-:Y:S05]  /*36b0*/  YIELD ;  /* 0x0000000000007946 */ /* 0x000fea0003800000 */
[----:B--2---:R-:W-:Y:S01]  /*36c0*/  IMAD.SHL.U32 R20, R22, 0x8, RZ ;  /* 0x0000000816147824 */ /* 0x004fe200078e00ff */
[----:B------:R-:W-:Y:S01]  /*36d0*/  SHF.R.U32.HI R5, RZ, 0x1, R22 ;  /* 0x00000001ff057819 */ /* 0x000fe20000011616 */
[----:B------:R-:W-:Y:S01]  /*36e0*/  VIADD R23, R23, 0x1 ;  /* 0x0000000117177836 */ /* 0x000fe20000000000 */
[----:B------:R-:W-:Y:S02]  /*36f0*/  SHF.R.U32.HI R35, RZ, 0x5, R32 ;  /* 0x00000005ff237819 */ /* 0x000fe40000011620 */
[----:B------:R-:W-:-:S02]  /*3700*/  LOP3.LUT R20, R20, 0x8, RZ, 0xc0, !PT ;  /* 0x0000000814147812 */ /* 0x000fc400078ec0ff */
[----:B------:R-:W-:Y:S02]  /*3710*/  LOP3.LUT R5, R5, 0x1, RZ, 0xc0, !PT ;  /* 0x0000000105057812 */ /* 0x000fe400078ec0ff */
[----:B------:R-:W-:Y:S01]  /*3720*/  ISETP.NE.AND P1, PT, R21, RZ, PT ;  /* 0x000000ff1500720c */ /* 0x000fe20003f25270 */
[----:B------:R-:W-:Y:S01]  /*3730*/  IMAD.IADD R20, R3, 0x1, R20 ;  /* 0x0000000103147824 */ /* 0x000fe200078e0214 */
[----:B------:R-:W-:Y:S01]  /*3740*/  ISETP.NE.AND P0, PT, R23, 0x1, PT ;  /* 0x000000011700780c */ /* 0x000fe20003f05270 */
[----:B------:R-:W-:Y:S01]  /*3750*/  IMAD.U32 R5, R5, -0x80000000, RZ ;  /* 0x8000000005057824 */ /* 0x000fe200078e00ff */
[----:B------:R-:W-:-:S03]  /*3760*/  LOP3.LUT R35, R35, 0x7fffff0, RZ, 0xc0, !PT ;  /* 0x07fffff023237812 */ /* 0x000fc600078ec0ff */
[----:B------:R-:W1:Y:S02]  /*3770*/  SYNCS.PHASECHK.TRANS64.TRYWAIT P2, [R20+URZ+0x31860], R5 ;  /* 0x03186005140075a7 */ /* 0x000e6400080411ff */
[----:B-1----:R-:W-:Y:S06]  /*3780*/  @!P2 BRA `(.L_x_44) ;  /* 0x0000002000a0a947 */ /* 0x002fec0003800000 */
.L_x_95:
[----:B------:R-:W-:Y:S01]  /*3790*/  NOP ;  /* 0x0000000000007918 */ /* 0x000fe20000000000 */
[----:B------:R-:W-:Y:S02]  /*37a0*/  LOP3.LUT R34, R25, 0x1ff, RZ, 0xc0, !PT ;  /* 0x000001ff19227812 */ /* 0x000fe400078ec0ff */
[----:B------:R-:W-:Y:S02]  /*37b0*/  LOP3.LUT R6, R22, 0x1, RZ, 0xc0, !PT ;  /* 0x0000000116067812 */ /* 0x000fe400078ec0ff */
[----:B------:R-:W-:Y:S01]  /*37c0*/  VIADDMNMX.U32 R39, R2, -R35, 0x10, PT ;  /* 0x0000001002277446 */ /* 0x000fe20003800823 */
[----:B------:R-:W-:Y:S05]  /*37d0*/  @P1 BRA `(.L_x_45) ;  /* 0x0000000000041947 */ /* 0x000fea0003800000 */
[----:B------:R-:W-:-:S04]  /*37e0*/  DEPBAR.LE SB0, 0x1 ;  /* 0x000080400000791a */ /* 0x000fc80000000000 */
.L_x_45:
[----:B------:R-:W-:Y:S02]  /*37f0*/  MOV R4, 0x3810 ;  /* 0x0000381000047802 */ /* 0x000fe40000000f00 */
[----:B-1----:R-:W-:Y:S05]  /*3800*/  CALL.REL.NOINC `($__internal_3_$__cuda_sm20_div_u16) ;  /* 0x0000002000bc7944 */ /* 0x002fea0003c00000 */
[----:B------:R-:W-:Y:S05]  /*3810*/  WARPSYNC.ALL ;  /* 0x0000000000007948 */ /* 0x000fea0003800000 */
[----:B------:R-:W-:Y:S01]  /*3820*/  NOP ;  /* 0x0000000000007918 */ /* 0x000fe20000000000 */
[----:B------:R-:W-:Y:S02]  /*3830*/  ISETP.NE.AND P1, PT, R21, RZ, PT ;  /* 0x000000ff1500720c */ /* 0x000fe40003f25270 */
[----:B------:R-:W-:Y:S01]  /*3840*/  R2UR UR7, R6 ;  /* 0x00000000060772ca */ /* 0x000fe200000e0000 */
[----:B------:R-:W-:Y:S01]  /*3850*/  BAR.SYNC.DEFER_BLOCKING 0x8, 0x80 ;  /* 0x0202000000007b1d */ /* 0x000fe20000010000 */
[----:B------:R-:W-:Y:S01]  /*3860*/  IMAD R33, R24, 0x2000, R31 ;  /* 0x0000200018217824 */ /* 0x000fe200078e021f */
[----:B------:R-:W-:-:S02]  /*3870*/  PRMT R40, R0, 0x9910, RZ ;  /* 0x0000991000287816 */ /* 0x000fc400000000ff */
[----:B------:R-:W-:Y:S01]  /*3880*/  LOP3.LUT R0, R0, 0xffff, RZ, 0xc0, !PT ;  /* 0x0000ffff00007812 */ /* 0x000fe200078ec0ff */
[----:B------:R-:W-:-:S04]  /*3890*/  IMAD R33, R30, 0x80, R33 ;  /* 0x000000801e217824 */ /* 0x000fc800078e0221 */
[--C-:B------:R-:W-:Y:S02]  /*38a0*/  IMAD R36, R29, 0x10, R33.reuse ;  /* 0x000000101d247824 */ /* 0x100fe400078e0221 */
[----:B------:R-:W-:Y:S01]  /*38b0*/  IMAD R42, R28, 0x10, R33 ;  /* 0x000000101c2a7824 */ /* 0x000fe200078e0221 */
[----:B------:R-:W-:Y:S01]  /*38c0*/  UIMAD UR7, UR7, 0xe0, URZ ;  /* 0x000000e0070778a4 */ /* 0x000fe2000f8e02ff */
[----:B------:R-:W-:Y:S02]  /*38d0*/  IMAD R0, R0, 0xe0, RZ ;  /* 0x000000e000007824 */ /* 0x000fe400078e02ff */
[----:B------:R-:W-:-:S06]  /*38e0*/  IMAD.IADD R42, R3, 0x1, R42 ;  /* 0x00000001032a7824 */ /* 0x000fcc00078e022a */
[----:B------:R-:W1:Y:S01]  /*38f0*/  LDTM.x8 R12, tmem[UR7] ;  /* 0x00000007000c79ee */ /* 0x000e6200081c0000 */
[----:B------:R-:W-:Y:S01]  /*3900*/  NOP ;  /* 0x0000000000007918 */ /* 0x000fe20000000000 */
[----:B-1----:R-:W1:Y:S01]  /*3910*/  LDTM.x8 R4, tmem[UR7+0x8] ;  /* 0x00000807000479ee */ /* 0x002e6200081c0000 */
[----:B------:R-:W-:Y:S02]  /*3920*/  F2FP.BF16.F32.PACK_AB R12, R13, R12 ;  /* 0x0000000c0d0c723e */ /* 0x000fe400000010ff */
[----:B------:R-:W-:Y:S02]  /*3930*/  F2FP.BF16.F32.PACK_AB R13, R15, R14 ;  /* 0x0000000e0f0d723e */ /* 0x000fe400000010ff */
[----:B------:R-:W-:Y:S01]  /*3940*/  F2FP.BF16.F32.PACK_AB R14, R17, R16 ;  /* 0x00000010110e723e */ /* 0x000fe200000010ff */
[----:B------:R-:W-:Y:S01]  /*3950*/  IMAD.IADD R16, R3, 0x1, R36 ;  /* 0x0000000103107824 */ /* 0x000fe200078e0224 */
[----:B------:R-:W-:Y:S02]  /*3960*/  F2FP.BF16.F32.PACK_AB R15, R19, R18 ;  /* 0x00000012130f723e */ /* 0x000fe400000010ff */
[----:B-1----:R-:W-:-:S02]  /*3970*/  F2FP.BF16.F32.PACK_AB R36, R5, R4 ;  /* 0x000000040524723e */ /* 0x002fc400000010ff */
[----:B------:R-:W-:Y:S01]  /*3980*/  PRMT R5, R39, 0x9910, RZ ;  /* 0x0000991027057816 */ /* 0x000fe200000000ff */
[----:B------:R1:W-:Y:S01]  /*3990*/  STS.128 [R16], R12 ;  /* 0x0000000c10007388 */ /* 0x0003e20000000c00 */
[----:B------:R-:W-:Y:S01]  /*39a0*/  NOP ;  /* 0x0000000000007918 */ /* 0x000fe20000000000 */
[----:B------:R-:W-:Y:S02]  /*39b0*/  F2FP.BF16.F32.PACK_AB R37, R7, R6 ;  /* 0x000000060725723e */ /* 0x000fe400000010ff */
[----:B------:R-:W-:Y:S01]  /*39c0*/  F2FP.BF16.F32.PACK_AB R38, R9, R8 ;  /* 0x000000080926723e */ /* 0x000fe200000010ff */
[----:B------:R-:W-:Y:S01]  /*39d0*/  IMAD R40, R40, R5, RZ ;  /* 0x0000000528287224 */ /* 0x000fe200078e02ff */
[----:B------:R-:W-:-:S03]  /*39e0*/  F2FP.BF16.F32.PACK_AB R39, R11, R10 ;  /* 0x0000000a0b27723e */ /* 0x000fc600000010ff */
[----:B------:R-:W-:Y:S02]  /*39f0*/  IMAD.MOV R40, RZ, RZ, -R40 ;  /* 0x000000ffff287224 */ /* 0x000fe400078e0a28 */
[----:B------:R2:W-:Y:S03]  /*3a00*/  STS.128 [R42], R36 ;  /* 0x000000242a007388 */ /* 0x0005e60000000c00 */
[----:B------:R-:W-:-:S05]  /*3a10*/  PRMT R41, R40, 0x7710, RZ ;  /* 0x0000771028297816 */ /* 0x000fca00000000ff */
[----:B------:R-:W-:-:S05]  /*3a20*/  IMAD.IADD R34, R34, 0x1, R41 ;  /* 0x0000000122227824 */ /* 0x000fca00078e0229 */
[----:B------:R-:W-:-:S05]  /*3a30*/  LOP3.LUT R34, R34, 0xffff, RZ, 0xc0, !PT ;  /* 0x0000ffff22227812 */ /* 0x000fca00078ec0ff */
[----:B------:R-:W-:Y:S01]  /*3a40*/  IMAD.IADD R35, R35, 0x1, R34 ;  /* 0x0000000123237824 */ /* 0x000fe200078e0222 */
[----:B-1----:R-:W1:Y:S01]  /*3a50*/  LDTM.x8 R12, tmem[UR7+0x10] ;  /* 0x00001007000c79ee */ /* 0x002e6200081c0000 */
[----:B------:R-:W-:Y:S01]  /*3a60*/  NOP ;  /* 0x0000000000007918 */ /* 0x000fe20000000000 */
[----:B-1----:R-:W1:Y:S01]  /*3a70*/  LDTM.x8 R4, tmem[UR7+0x18] ;  /* 0x00001807000479ee */ /* 0x002e6200081c0000 */
[----:B------:R-:W-:Y:S02]  /*3a80*/  F2FP.BF16.F32.PACK_AB R12, R13, R12 ;  /* 0x0000000c0d0c723e */ /* 0x000fe400000010ff */
[----:B------:R-:W-:Y:S02]  /*3a90*/  F2FP.BF16.F32.PACK_AB R13, R15, R14 ;  /* 0x0000000e0f0d723e */ /* 0x000fe400000010ff */
[----:B------:R-:W-:Y:S01]  /*3aa0*/  F2FP.BF16.F32.PACK_AB R14, R17, R16 ;  /* 0x00000010110e723e */ /* 0x000fe200000010ff */
[--C-:B------:R-:W-:Y:S01]  /*3ab0*/  IMAD R16, R27, 0x10, R33.reuse ;  /* 0x000000101b107824 */ /* 0x100fe200078e0221 */
[----:B------:R-:W-:Y:S01]  /*3ac0*/  F2FP.BF16.F32.PACK_AB R15, R19, R18 ;  /* 0x00000012130f723e */ /* 0x000fe200000010ff */
[----:B------:R-:W-:Y:S01]  /*3ad0*/  IMAD R18, R26, 0x10, R33 ;  /* 0x000000101a127824 */ /* 0x000fe200078e0221 */
[----:B-1----:R-:W-:Y:S01]  /*3ae0*/  F2FP.BF16.F32.PACK_AB R4, R5, R4 ;  /* 0x000000040504723e */ /* 0x002fe200000010ff */
[----:B------:R-:W-:Y:S01]  /*3af0*/  IMAD.IADD R16, R3, 0x1, R16 ;  /* 0x0000000103107824 */ /* 0x000fe200078e0210 */
[----:B------:R-:W-:Y:S01]  /*3b00*/  F2FP.BF16.F32.PACK_AB R5, R7, R6 ;  /* 0x000000060705723e */ /* 0x000fe200000010ff */
[----:B------:R-:W-:Y:S01]  /*3b10*/  IMAD.IADD R18, R3, 0x1, R18 ;  /* 0x0000000103127824 */ /* 0x000fe200078e0212 */
[----:B------:R-:W-:Y:S01]  /*3b20*/  F2FP.BF16.F32.PACK_AB R6, R9, R8 ;  /* 0x000000080906723e */ /* 0x000fe200000010ff */
[----:B------:R-:W-:Y:S01]  /*3b30*/  IMAD.SHL.U32 R33, R35, 0x80, RZ ;  /* 0x0000008023217824 */ /* 0x000fe200078e00ff */
[----:B------:R-:W-:Y:S01]  /*3b40*/  F2FP.BF16.F32.PACK_AB R7, R11, R10 ;  /* 0x0000000a0b07723e */ /* 0x000fe200000010ff */
[----:B------:R2:W-:Y:S01]  /*3b50*/  STS.128 [R16], R12 ;  /* 0x0000000c10007388 */ /* 0x0005e20000000c00 */
[----:B------:R-:W-:-:S03]  /*3b60*/  NOP ;  /* 0x0000000000007918 */ /* 0x000fc60000000000 */
[----:B------:R2:W-:Y:S01]  /*3b70*/  STS.128 [R18], R4 ;  /* 0x0000000412007388 */ /* 0x0005e20000000c00 */
[----:B------:R1:W-:Y:S06]  /*3b80*/  MEMBAR.ALL.CTA ;  /* 0x0000000000007992 */ /* 0x0003ec0000008000 */
[----:B-1----:R-:W1:Y:S02]  /*3b90*/  FENCE.VIEW.ASYNC.S ;  /* 0x00000000000073c6 */ /* 0x002e640000000000 */
[----:B-1----:R-:W-:Y:S06]  /*3ba0*/  BAR.SYNC.DEFER_BLOCKING 0x8, 0x80 ;  /* 0x0202000000007b1d */ /* 0x002fec0000010000 */
[----:B------:R-:W-:Y:S05]  /*3bb0*/  @P1 BRA `(.L_x_46) ;  /* 0x0000000000381947 */ /* 0x000fea0003800000 */
[----:B------:R-:W-:Y:S01]  /*3bc0*/  ELECT P2, URZ, PT ;  /* 0x0000000000ff782f */ /* 0x000fe20003840000 */
[----:B------:R-:W-:-:S12]  /*3bd0*/  BSSY.RECONVERGENT B0, `(.L_x_46) ;  /* 0x000000c000007945 */ /* 0x000fd80003800200 */
[----:B------:R-:W-:Y:S05]  /*3be0*/  @!P2 BRA `(.L_x_47) ;  /* 0x000000000028a947 */ /* 0x000fea0003800000 */
[----:B------:R-:W1:Y:S01]  /*3bf0*/  LDCU.64 UR8, c[0x0][0x348] ;  /* 0x00006900ff0877ac */ /* 0x000e620008000a00 */
[----:B------:R-:W-:Y:S02]  /*3c00*/  R2UR UR10, R24 ;  /* 0x00000000180a72ca */ /* 0x000fe400000e0000 */
[----:B------:R-:W-:Y:S02]  /*3c10*/  R2UR UR4, R3 ;  /* 0x00000000030472ca */ /* 0x000fe400000e0000 */
[----:B------:R-:W-:Y:S02]  /*3c20*/  R2UR UR5, R0 ;  /* 0x00000000000572ca */ /* 0x000fe400000e0000 */
[----:B------:R-:W-:-:S09]  /*3c30*/  R2UR UR6, R33 ;  /* 0x00000000210672ca */ /* 0x000fd200000e0000 */
[----:B------:R-:W-:Y:S02]  /*3c40*/  ULEA UR4, UR10, UR4, 0xd ;  /* 0x000000040a047291 */ /* 0x000fe4000f8e68ff */
[----:B-1----:R-:W-:-:S04]  /*3c50*/  UIADD3 UR8, UP0, UPT, UR8, 0x240, URZ ;  /* 0x0000024008087890 */ /* 0x002fc8000ff1e0ff */
[----:B------:R-:W-:-:S09]  /*3c60*/  UIADD3.X UR9, UPT, UPT, URZ, UR9, URZ, UP0, !UPT ;  /* 0x00000009ff097290 */ /* 0x000fd200087fe4ff */
[----:B------:R1:W-:Y:S02]  /*3c70*/  UTMASTG.2D [UR4], [UR8] ;  /* 0x00000004080073b5 */ /* 0x0003e40008008000 */
[----:B-1----:R0:W-:Y:S02]  /*3c80*/  UTMACMDFLUSH ;  /* 0x00000000000079b7 */ /* 0x0021e40000000000 */
.L_x_47:
[----:B------:R-:W-:Y:S05]  /*3c90*/  BSYNC.RECONVERGENT B0 ;  /* 0x0000000000007941 */ /* 0x000fea0003800200 */
.L_x_46:
[----:B------:R-:W-:Y:S05]  /*3ca0*/  @P1 BRA `(.L_x_48) ;  /* 0x0000000000041947 */ /* 0x000fea0003800000 */
[----:B------:R-:W-:-:S04]  /*3cb0*/  DEPBAR.LE SB0, 0x1 ;  /* 0x000080400000791a */ /* 0x000fc80000000000 */
.L_x_48:
[----:B------:R-:W-:Y:S01]  /*3cc0*/  BAR.SYNC.DEFER_BLOCKING 0x8, 0x80 ;  /* 0x0202000000007b1d */ /* 0x000fe20000010000 */
[----:B------:R-:W-:-:S04]  /*3cd0*/  LOP3.LUT R48, R24, 0x1, RZ, 0xc0, !PT ;  /* 0x0000000118307812 */ /* 0x000fc800078ec0ff */
[----:B------:R-:W-:Y:S01]  /*3ce0*/  LOP3.LUT R24, R48, 0x1, RZ, 0x3c, !PT ;  /* 0x0000000130187812 */ /* 0x000fe200078e3cff */
[----:B--2---:R-:W1:Y:S04]  /*3cf0*/  LDTM.x8 R12, tmem[UR7+0x20] ;  /* 0x00002007000c79ee */ /* 0x004e6800081c0000 */
[C---:B------:R-:W-:Y:S02]  /*3d00*/  IMAD R35, R24.reuse, 0x2000, R31 ;  /* 0x0000200018237824 */ /* 0x040fe400078e021f */
[----:B------:R-:W-:Y:S02]  /*3d10*/  IMAD R50, R24, 0x2000, R3 ;  /* 0x0000200018327824 */ /* 0x000fe400078e0203 */
[----:B------:R-:W-:Y:S01]  /*3d20*/  IMAD R34, R30, 0x80, R35 ;  /* 0x000000801e227824 */ /* 0x000fe200078e0223 */
[----:B------:R-:W-:Y:S01]  /*3d30*/  NOP ;  /* 0x0000000000007918 */ /* 0x000fe20000000000 */
[----:B-1----:R-:W1:Y:S01]  /*3d40*/  LDTM.x8 R4, tmem[UR7+0x28] ;  /* 0x00002807000479ee */ /* 0x002e6200081c0000 */
[----:B------:R-:W-:Y:S01]  /*3d50*/  F2FP.BF16.F32.PACK_AB R44, R13, R12 ;  /* 0x0000000c0d2c723e */ /* 0x000fe200000010ff */
[----:B------:R-:W-:Y:S01]  /*3d60*/  IMAD R12, R29, 0x10, R34 ;  /* 0x000000101d0c7824 */ /* 0x000fe200078e0222 */
[----:B------:R-:W-:-:S02]  /*3d70*/  F2FP.BF16.F32.PACK_AB R45, R15, R14 ;  /* 0x0000000e0f2d723e */ /* 0x000fc400000010ff */
[----:B------:R-:W-:Y:S01]  /*3d80*/  F2FP.BF16.F32.PACK_AB R46, R17, R16 ;  /* 0x00000010112e723e */ /* 0x000fe200000010ff */
[----:B------:R-:W-:Y:S01]  /*3d90*/  IMAD.IADD R37, R3, 0x1, R12 ;  /* 0x0000000103257824 */ /* 0x000fe200078e020c */
[----:B------:R-:W-:-:S05]  /*3da0*/  F2FP.BF16.F32.PACK_AB R47, R19, R18 ;  /* 0x00000012132f723e */ /* 0x000fca00000010ff */
[----:B------:R2:W-:Y:S01]  /*3db0*/  STS.128 [R37], R44 ;  /* 0x0000002c25007388 */ /* 0x0005e20000000c00 */
[----:B------:R-:W-:Y:S01]  /*3dc0*/  NOP ;  /* 0x0000000000007918 */ /* 0x000fe20000000000 */
[----:B-1----:R-:W1:Y:S01]  /*3dd0*/  LDTM.x8 R12, tmem[UR7+0x30] ;  /* 0x00003007000c79ee */ /* 0x002e6200081c0000 */
[----:B------:R-:W-:Y:S01]  /*3de0*/  F2FP.BF16.F32.PACK_AB R40, R5, R4 ;  /* 0x000000040528723e */ /* 0x000fe200000010ff */
[----:B------:R-:W-:Y:S01]  /*3df0*/  IMAD R4, R28, 0x10, R34 ;  /* 0x000000101c047824 */ /* 0x000fe200078e0222 */
[----:B------:R-:W-:Y:S02]  /*3e00*/  F2FP.BF16.F32.PACK_AB R41, R7, R6 ;  /* 0x000000060729723e */ /* 0x000fe400000010ff */
[----:B------:R-:W-:Y:S01]  /*3e10*/  F2FP.BF16.F32.PACK_AB R42, R9, R8 ;  /* 0x00000008092a723e */ /* 0x000fe200000010ff */
[----:B------:R-:W-:Y:S01]  /*3e20*/  IMAD.IADD R35, R3, 0x1, R4 ;  /* 0x0000000103237824 */ /* 0x000fe200078e0204 */
[----:B------:R-:W-:-:S05]  /*3e30*/  F2FP.BF16.F32.PACK_AB R43, R11, R10 ;  /* 0x0000000a0b2b723e */ /* 0x000fca00000010ff */
[----:B------:R2:W-:Y:S01]  /*3e40*/  STS.128 [R35], R40 ;  /* 0x0000002823007388 */ /* 0x0005e20000000c00 */
[----:B------:R-:W-:Y:S01]  /*3e50*/  NOP ;  /* 0x0000000000007918 */ /* 0x000fe20000000000 */
[----:B-1----:R-:W1:Y:S01]  /*3e60*/  LDTM.x8 R4, tmem[UR7+0x38] ;  /* 0x00003807000479ee */ /* 0x002e6200081c0000 */
[----:B------:R-:W-:Y:S02]  /*3e70*/  F2FP.BF16.F32.PACK_AB R12, R13, R12 ;  /* 0x0000000c0d0c723e */ /* 0x000fe400000010ff */
[----:B------:R-:W-:Y:S02]  /*3e80*/  F2FP.BF16.F32.PACK_AB R13, R15, R14 ;  /* 0x0000000e0f0d723e */ /* 0x000fe400000010ff */
[----:B------:R-:W-:Y:S01]  /*3e90*/  F2FP.BF16.F32.PACK_AB R14, R17, R16 ;  /* 0x00000010110e723e */ /* 0x000fe200000010ff */
[--C-:B------:R-:W-:Y:S01]  /*3ea0*/  IMAD R16, R27, 0x10, R34.reuse ;  /* 0x000000101b107824 */ /* 0x100fe200078e0222 */
[----:B------:R-:W-:Y:S01]  /*3eb0*/  F2FP.BF16.F32.PACK_AB R15, R19, R18 ;  /* 0x00000012130f723e */ /* 0x000fe200000010ff */
[----:B------:R-:W-:-:S02]  /*3ec0*/  IMAD R34, R26, 0x10, R34 ;  /* 0x000000101a227824 */ /* 0x000fc400078e0222 */
[C---:B------:R-:W-:Y:S02]  /*3ed0*/  IMAD.IADD R39, R3.reuse, 0x1, R16 ;  /* 0x0000000103277824 */ /* 0x040fe400078e0210 */
[----:B------:R-:W-:-:S03]  /*3ee0*/  IMAD.IADD R51, R3, 0x1, R34 ;  /* 0x0000000103337824 */ /* 0x000fc600078e0222 */
[----:B------:R2:W-:Y:S01]  /*3ef0*/  STS.128 [R39], R12 ;  /* 0x0000000c27007388 */ /* 0x0005e20000000c00 */
[----:B------:R-:W-:Y:S01]  /*3f00*/  NOP ;  /* 0x0000000000007918 */ /* 0x000fe20000000000 */
[----:B-1----:R-:W-:Y:S02]  /*3f10*/  F2FP.BF16.F32.PACK_AB R4, R5, R4 ;  /* 0x000000040504723e */ /* 0x002fe400000010ff */
[----:B------:R-:W-:Y:S02]  /*3f20*/  F2FP.BF16.F32.PACK_AB R5, R7, R6 ;  /* 0x000000060705723e */ /* 0x000fe400000010ff */
[----:B------:R-:W-:Y:S02]  /*3f30*/  F2FP.BF16.F32.PACK_AB R6, R9, R8 ;  /* 0x000000080906723e */ /* 0x000fe400000010ff */
[----:B------:R-:W-:-:S05]  /*3f40*/  F2FP.BF16.F32.PACK_AB R7, R11, R10 ;  /* 0x0000000a0b07723e */ /* 0x000fca00000010ff */
        /* <DEDUP_REMOVED lines=11> */
[----:B------:R-:W-:-:S09]  /*4000*/  R2UR UR6, R33 ;  /* 0x00000000210672ca */ /* 0x000fd200000e0000 */
[----:B------:R-:W-:Y:S02]  /*4010*/  UIADD3 UR5, UPT, UPT, UR5, 0x20, URZ ;  /* 0x0000002005057890 */ /* 0x000fe4000fffe0ff */
[----:B-1----:R-:W-:-:S04]  /*4020*/  UIADD3 UR8, UP0, UPT, UR8, 0x240, URZ ;  /* 0x0000024008087890 */ /* 0x002fc8000ff1e0ff */
[----:B------:R-:W-:-:S09]  /*4030*/  UIADD3.X UR9, UPT, UPT, URZ, UR9, URZ, UP0, !UPT ;  /* 0x00000009ff097290 */ /* 0x000fd200087fe4ff */
[----:B------:R1:W-:Y:S02]  /*4040*/  UTMASTG.2D [UR4], [UR8] ;  /* 0x00000004080073b5 */ /* 0x0003e40008008000 */
[----:B-1----:R0:W-:Y:S02]  /*4050*/  UTMACMDFLUSH ;  /* 0x00000000000079b7 */ /* 0x0021e40000000000 */
.L_x_51:
[----:B------:R-:W-:Y:S05]  /*4060*/  BSYNC.RECONVERGENT B0 ;  /* 0x0000000000007941 */ /* 0x000fea0003800200 */
.L_x_50:
[----:B------:R-:W-:-:S04]  /*4070*/  DEPBAR.LE SB0, 0x1 ;  /* 0x000080400000791a */ /* 0x000fc80000000000 */
.L_x_49:
[----:B------:R-:W-:Y:S01]  /*4080*/  BAR.SYNC.DEFER_BLOCKING 0x8, 0x80 ;  /* 0x0202000000007b1d */ /* 0x000fe20000010000 */
[C---:B--2---:R-:W-:Y:S02]  /*4090*/  IMAD R41, R48.reuse, 0x2000, R31 ;  /* 0x0000200030297824 */ /* 0x044fe400078e021f */
[----:B------:R-:W-:Y:S02]  /*40a0*/  IMAD R48, R48, 0x2000, R3 ;  /* 0x0000200030307824 */ /* 0x000fe400078e0203 */
[----:B------:R-:W-:Y:S01]  /*40b0*/  IMAD R38, R30, 0x80, R41 ;  /* 0x000000801e267824 */ /* 0x000fe200078e0229 */
[----:B------:R-:W1:Y:S03]  /*40c0*/  LDTM.x8 R12, tmem[UR7+0x40] ;  /* 0x00004007000c79ee */ /* 0x000e6600081c0000 */
[--C-:B------:R-:W-:Y:S02]  /*40d0*/  IMAD R36, R29, 0x10, R38.reuse ;  /* 0x000000101d247824 */ /* 0x100fe400078e0226 */
[----:B------:R-:W-:-:S02]  /*40e0*/  IMAD R34, R28, 0x10, R38 ;  /* 0x000000101c227824 */ /* 0x000fc400078e0226 */
[C---:B------:R-:W-:Y:S02]  /*40f0*/  IMAD.IADD R36, R3.reuse, 0x1, R36 ;  /* 0x0000000103247824 */ /* 0x040fe400078e0224 */
[----:B------:R-:W-:Y:S01]  /*4100*/  IMAD.IADD R34, R3, 0x1, R34 ;  /* 0x0000000103227824 */ /* 0x000fe200078e0222 */
[----:B------:R-:W-:Y:S01]  /*4110*/  NOP ;  /* 0x0000000000007918 */ /* 0x000fe20000000000 */
[----:B-1----:R-:W1:Y:S01]  /*4120*/  LDTM.x8 R4, tmem[UR7+0x48] ;  /* 0x00004807000479ee */ /* 0x002e6200081c0000 */
[----:B------:R-:W-:Y:S02]  /*4130*/  F2FP.BF16.F32.PACK_AB R44, R13, R12 ;  /* 0x0000000c0d2c723e */ /* 0x000fe400000010ff */
[----:B------:R-:W-:Y:S02]  /*4140*/  F2FP.BF16.F32.PACK_AB R45, R15, R14 ;  /* 0x0000000e0f2d723e */ /* 0x000fe400000010ff */
[----:B------:R-:W-:Y:S02]  /*4150*/  F2FP.BF16.F32.PACK_AB R46, R17, R16 ;  /* 0x00000010112e723e */ /* 0x000fe400000010ff */
[----:B------:R-:W-:-:S05]  /*4160*/  F2FP.BF16.F32.PACK_AB R47, R19, R18 ;  /* 0x00000012132f723e */ /* 0x000fca00000010ff */
[----:B------:R2:W-:Y:S01]  /*4170*/  STS.128 [R36], R44 ;  /* 0x0000002c24007388 */ /* 0x0005e20000000c00 */
        /* <DEDUP_REMOVED lines=40> */
.L_x_54:
[----:B------:R-:W-:Y:S05]  /*4400*/  BSYNC.RECONVERGENT B0 ;  /* 0x0000000000007941 */ /* 0x000fea0003800200 */
.L_x_53:
[----:B------:R-:W-:-:S04]  /*4410*/  DEPBAR.LE SB0, 0x1 ;  /* 0x000080400000791a */ /* 0x000fc80000000000 */
.L_x_52:
[----:B------:R-:W-:Y:S06]  /*4420*/  BAR.SYNC.DEFER_BLOCKING 0x8, 0x80 ;  /* 0x0202000000007b1d */ /* 0x000fec0000010000 */
[----:B--2---:R-:W1:Y:S01]  /*4430*/  LDTM.x8 R12, tmem[UR7+0x60] ;  /* 0x00006007000c79ee */ /* 0x004e6200081c0000 */
[----:B------:R-:W-:Y:S01]  /*4440*/  NOP ;  /* 0x0000000000007918 */ /* 0x000fe20000000000 */
[----:B-1----:R-:W1:Y:S01]  /*4450*/  LDTM.x8 R4, tmem[UR7+0x68] ;  /* 0x00006807000479ee */ /* 0x002e6200081c0000 */
[----:B------:R-:W-:Y:S02]  /*4460*/  F2FP.BF16.F32.PACK_AB R44, R13, R12 ;  /* 0x0000000c0d2c723e */ /* 0x000fe400000010ff */
[----:B------:R-:W-:-:S02]  /*4470*/  F2FP.BF16.F32.PACK_AB R45, R15, R14 ;  /* 0x0000000e0f2d723e */ /* 0x000fc400000010ff */
        /* <DEDUP_REMOVED lines=39> */
.L_x_57:
[----:B------:R-:W-:Y:S05]  /*46f0*/  BSYNC.RECONVERGENT B0 ;  /* 0x0000000000007941 */ /* 0x000fea0003800200 */
.L_x_56:
[----:B------:R-:W-:-:S04]  /*4700*/  DEPBAR.LE SB0, 0x1 ;  /* 0x000080400000791a */ /* 0x000fc80000000000 */
.L_x_55:
        /* <DEDUP_REMOVED lines=45> */
.L_x_60:
[----:B------:R-:W-:Y:S05]  /*49e0*/  BSYNC.RECONVERGENT B0 ;  /* 0x0000000000007941 */ /* 0x000fea0003800200 */
.L_x_59:
[----:B------:R-:W-:-:S04]  /*49f0*/  DEPBAR.LE SB0, 0x1 ;  /* 0x000080400000791a */ /* 0x000fc80000000000 */
.L_x_58:
        /* <DEDUP_REMOVED lines=45> */
.L_x_63:
[----:B------:R-:W-:Y:S05]  /*4cd0*/  BSYNC.RECONVERGENT B0 ;  /* 0x0000000000007941 */ /* 0x000fea0003800200 */
.L_x_62:
[----:B------:R-:W-:-:S04]  /*4ce0*/  DEPBAR.LE SB0, 0x1 ;  /* 0x000080400000791a */ /* 0x000fc80000000000 */
.L_x_61:
[----:B------:R-:W-:Y:S01]  /*4cf0*/  BAR.SYNC.DEFER_BLOCKING 0x8, 0x80 ;  /* 0x0202000000007b1d */ /* 0x000fe20000010000 */
[----:B------:R-:W-:-:S05]  /*4d00*/  VIADD R20, R20, 0x31870 ;  /* 0x0003187014147836 */ /* 0x000fca0000000000 */
[----:B------:R-:W-:Y:S01]  /*4d10*/  PRMT R20, RZ, 0x654, R20 ;  /* 0x00000654ff147816 */ /* 0x000fe20000000014 */
[----:B--2---:R-:W1:Y:S01]  /*4d20*/  LDTM.x8 R12, tmem[UR7+0xc0] ;  /* 0x0000c007000c79ee */ /* 0x004e6200081c0000 */
        /* <DEDUP_REMOVED lines=27> */
[----:B------:R-:W-:Y:S01]  /*4ee0*/  NOP ;  /* 0x0000000000007918 */ /* 0x000fe20000000000 */
[----:B------:R2:W-:Y:S01]  /*4ef0*/  SYNCS.ARRIVE.TRANS64.RED.A1T0 RZ, [R20+URZ], RZ ;  /* 0x000000ff14ff79a7 */ /* 0x0005e200081004ff */
        /* <DEDUP_REMOVED lines=16> */
.L_x_65:
[----:B------:R-:W-:Y:S05]  /*5000*/  BSYNC.RECONVERGENT B0 ;  /* 0x0000000000007941 */ /* 0x000fea0003800200 */
.L_x_64:
[----:B------:R-:W-:Y:S02]  /*5010*/  IADD3 R25, PT, PT, R25, 0x8e, RZ ;  /* 0x0000008e19197810 */ /* 0x000fe40007ffe0ff */
[----:B------:R-:W-:Y:S01]  /*5020*/  IADD3 R32, PT, PT, R32, 0x8e, RZ ;  /* 0x0000008e20207810 */ /* 0x000fe20007ffe0ff */
[----:B------:R-:W-:Y:S06]  /*5030*/  @P0 BRA `(.L_x_66) ;  /* 0xffffffe400980947 */ /* 0x000fec000383ffff */
.L_x_43:
[----:B------:R-:W-:-:S13]  /*5040*/  ISETP.NE.AND P0, PT, R21, 0x3, PT ;  /* 0x000000031500780c */ /* 0x000fda0003f05270 */
[----:B------:R-:W-:Y:S05]  /*5050*/  @P0 EXIT ;  /* 0x000000000000094d */ /* 0x000fea0003800000 */
[----:B------:R-:W-:Y:S05]  /*5060*/  WARPSYNC.ALL ;  /* 0x0000000000007948 */ /* 0x000fea0003800000 */
[----:B------:R-:W-:Y:S01]  /*5070*/  NOP ;  /* 0x0000000000007918 */ /* 0x000fe20000000000 */
[----:B------:R-:W1:Y:S01]  /*5080*/  S2UR UR5, SR_CgaCtaId ;  /* 0x00000000000579c3 */ /* 0x000e620000008800 */
[----:B------:R-:W-:Y:S02]  /*5090*/  UMOV UR4, 0x50 ;  /* 0x0000005000047882 */ /* 0x000fe40000000000 */
[----:B-1----:R-:W-:-:S09]  /*50a0*/  ULEA UR5, UR5, UR4, 0x18 ;  /* 0x0000000405057291 */ /* 0x002fd2000f8ec0ff */
[----:B------:R-:W1:Y:S02]  /*50b0*/  LDS R2, [UR5] ;  /* 0x00000005ff027984 */ /* 0x000e640008000800 */
[----:B-1----:R-:W-:-:S04]  /*50c0*/  LOP3.LUT R0, R2, 0xffff, RZ, 0xc0, !PT ;  /* 0x0000ffff02007812 */ /* 0x002fc800078ec0ff */
[----:B------:R-:W-:-:S13]  /*50d0*/  ISETP.NE.AND P0, PT, R0, 0xffff, PT ;  /* 0x0000ffff0000780c */ /* 0x000fda0003f05270 */
[----:B------:R-:W-:Y:S05]  /*50e0*/  @P0 BRA `(.L_x_67) ;  /* 0x0000000000480947 */ /* 0x000fea0003800000 */
[----:B------:R-:W-:-:S04]  /*50f0*/  SHF.R.U32.HI R0, RZ, 0x10, R2 ;  /* 0x00000010ff007819 */ /* 0x000fc80000011602 */
[----:B------:R-:W-:-:S04]  /*5100*/  LOP3.LUT R0, R0, 0x1, RZ, 0xc0, !PT ;  /* 0x0000000100007812 */ /* 0x000fc800078ec0ff */
[----:B------:R-:W-:-:S13]  /*5110*/  ISETP.NE.AND P0, PT, R0, 0x1, PT ;  /* 0x000000010000780c */ /* 0x000fda0003f05270 */
[----:B------:R-:W-:Y:S05]  /*5120*/  @P0 BRA `(.L_x_68) ;  /* 0x00000000002c0947 */ /* 0x000fea0003800000 */
[----:B------:R-:W1:Y:S01]  /*5130*/  S2R R0, SR_LANEID ;  /* 0x0000000000007919 */ /* 0x000e620000000000 */
[----:B------:R-:W-:Y:S01]  /*5140*/  IMAD.MOV.U32 R2, RZ, RZ, -0x20000 ;  /* 0xfffe0000ff027424 */ /* 0x000fe200078e00ff */
[----:B------:R-:W-:Y:S02]  /*5150*/  VOTEU.ANY UR6, UPT, PT ;  /* 0x0000000000067886 */ /* 0x000fe400038e0100 */
[----:B------:R-:W-:Y:S01]  /*5160*/  UFLO.U32 UR6, UR6 ;  /* 0x00000006000672bd */ /* 0x000fe200080e0000 */
[----:B------:R-:W3:Y:S05]  /*5170*/  REDUX UR4, R2 ;  /* 0x00000000020473c4 */ /* 0x000eea0000000000 */
[----:B-1----:R-:W-:-:S02]  /*5180*/  ISETP.EQ.U32.AND P0, PT, R0, UR6, PT ;  /* 0x0000000600007c0c */ /* 0x002fc4000bf02070 */
[----:B---3--:R-:W-:Y:S01]  /*5190*/  MOV R0, UR4 ;  /* 0x0000000400007c02 */ /* 0x008fe20008000f00 */
[----:B------:R-:W-:-:S05]  /*51a0*/  UMOV UR4, 0xfffe0000 ;  /* 0xfffe000000047882 */ /* 0x000fca0000000000 */
[----:B------:R1:W-:Y:S05]  /*51b0*/  UTCATOMSWS.AND URZ, UR4 ;  /* 0x0000000400ff79e3 */ /* 0x0003ea0008000000 */
[----:B------:R1:W-:Y:S01]  /*51c0*/  @P0 ATOMS.AND RZ, [UR5], R0 ;  /* 0x00000000ffff098c */ /* 0x0003e2000a800005 */
[----:B------:R-:W-:Y:S05]  /*51d0*/  BRA `(.L_x_69) ;  /* 0x0000000000147947 */ /* 0x000fea0003800000 */
.L_x_68:
[----:B------:R-:W-:Y:S02]  /*51e0*/  MOV R2, 0x5200 ;  /* 0x0000520000027802 */ /* 0x000fe40000000f00 */
[----:B--2---:R-:W-:Y:S05]  /*51f0*/  CALL.REL.NOINC `($__internal_0_$__cuda_sm10x_tcgen05_guardrail_trap_col_being_dealloced_not_returned_by_alloc) ;  /* 0x00000008001c7944 */ /* 0x004fea0003c00000 */
[----:B------:R-:W-:Y:S05]  /*5200*/  BRA `(.L_x_69) ;  /* 0x0000000000087947 */ /* 0x000fea0003800000 */
.L_x_67:
[----:B------:R-:W-:Y:S02]  /*5210*/  MOV R2, 0x5230 ;  /* 0x0000523000027802 */ /* 0x000fe40000000f00 */
[----:B--2---:R-:W-:Y:S05]  /*5220*/  CALL.REL.NOINC `($__internal_2_$__cuda_sm10x_tcgen05_guardrail_trap_unallocated_columns_being_dealloced) ;  /* 0x0000000800287944 */ /* 0x004fea0003c00000 */
.L_x_69:
[----:B------:R-:W-:Y:S01]  /*5230*/  NOP ;  /* 0x0000000000007918 */ /* 0x000fe20000000000 */
[----:B-1----:R-:W-:Y:S05]  /*5240*/  EXIT ;  /* 0x000000000000794d */ /* 0x002fea0003800000 */
.L_x_14:
[----:B------:R-:W-:-:S07]  /*5250*/  MOV R4, R5 ;  /* 0x0000000500047202 */ /* 0x000fce0000000f00 */
.L_x_70:
[----:B-1----:R1:W2:Y:S02]  /*5260*/  SYNCS.PHASECHK.TRANS64.TRYWAIT P0, [R2+URZ+0x31800], R5 ;  /* 0x03180005020075a7 */ /* 0x0022a400080011ff */
[----:B--2---:R-:W-:Y:S05]  /*5270*/  @!P0 NANOSLEEP.SYNCS 0x989680 ;  /* 0x009896800000895d */ /* 0x004fea0003900000 */
[----:B------:R-:W2:Y:S02]  /*5280*/  @!P0 SYNCS.PHASECHK.TRANS64 P0, [R2+URZ+0x31800], R5 ;  /* 0x03180005020085a7 */ /* 0x000ea400080010ff */
[----:B--2---:R-:W-:Y:S05]  /*5290*/  @!P0 BRA `(.L_x_70) ;  /* 0xfffffffc00f08947 */ /* 0x004fea000383ffff */
[----:B------:R-:W-:Y:S05]  /*52a0*/  BRA `(.L_x_71) ;  /* 0xffffffb400e47947 */ /* 0x000fea000383ffff */
.L_x_18:
[----:B------:R-:W-:Y:S02]  /*52b0*/  MOV R10, UR10 ;  /* 0x0000000a000a7c02 */ /* 0x000fe40008000f00 */
[----:B------:R-:W-:Y:S02]  /*52c0*/  MOV R11, UR10 ;  /* 0x0000000a000b7c02 */ /* 0x000fe40008000f00 */
[----:B------:R-:W-:-:S07]  /*52d0*/  MOV R0, UR9 ;  /* 0x0000000900007c02 */ /* 0x000fce0008000f00 */
.L_x_72:
[----:B-1----:R1:W2:Y:S02]  /*52e0*/  SYNCS.PHASECHK.TRANS64.TRYWAIT P0, [R0+URZ+0x31870], R11 ;  /* 0x0318700b000075a7 */ /* 0x0022a400080011ff */
[----:B--2---:R-:W-:Y:S05]  /*52f0*/  @!P0 NANOSLEEP.SYNCS 0x989680 ;  /* 0x009896800000895d */ /* 0x004fea0003900000 */
[----:B------:R-:W2:Y:S02]  /*5300*/  @!P0 SYNCS.PHASECHK.TRANS64 P0, [R0+URZ+0x31870], R11 ;  /* 0x0318700b000085a7 */ /* 0x000ea400080010ff */
[----:B--2---:R-:W-:Y:S05]  /*5310*/  @!P0 BRA `(.L_x_72) ;  /* 0xfffffffc00f08947 */ /* 0x004fea000383ffff */
[----:B------:R-:W-:Y:S05]  /*5320*/  BRA `(.L_x_73) ;  /* 0xffffffbc00747947 */ /* 0x000fea000383ffff */
.L_x_19:
[----:B------:R-:W-:Y:S02]  /*5330*/  MOV R2, UR13 ;  /* 0x0000000d00027c02 */ /* 0x000fe40008000f00 */
[----:B------:R-:W-:Y:S07]  /*5340*/  MOV R10, R11 ;  /* 0x0000000b000a7202 */ /* 0x000fee0000000f00 */
.L_x_74:
[----:B-1----:R1:W2:Y:S02]  /*5350*/  SYNCS.PHASECHK.TRANS64.TRYWAIT P0, [R2+URZ+0x31840], R11 ;  /* 0x0318400b020075a7 */ /* 0x0022a400080011ff */
[----:B--2---:R-:W-:Y:S05]  /*5360*/  @!P0 NANOSLEEP.SYNCS 0x989680 ;  /* 0x009896800000895d */ /* 0x004fea0003900000 */
[----:B------:R-:W2:Y:S02]  /*5370*/  @!P0 SYNCS.PHASECHK.TRANS64 P0, [R2+URZ+0x31840], R11 ;  /* 0x0318400b020085a7 */ /* 0x000ea400080010ff */
[----:B--2---:R-:W-:Y:S05]  /*5380*/  @!P0 BRA `(.L_x_74) ;  /* 0xfffffffc00f08947 */ /* 0x004fea000383ffff */
[----:B------:R-:W-:Y:S05]  /*5390*/  BRA `(.L_x_75) ;  /* 0xffffffbc00807947 */ /* 0x000fea000383ffff */
.L_x_21:
[----:B------:R-:W-:Y:S02]  /*53a0*/  MOV R0, UR9 ;  /* 0x0000000900007c02 */ /* 0x000fe40008000f00 */
[----:B------:R-:W-:Y:S07]  /*53b0*/  MOV R12, R13 ;  /* 0x0000000d000c7202 */ /* 0x000fee0000000f00 */
.L_x_76:
[----:B-1----:R1:W2:Y:S02]  /*53c0*/  SYNCS.PHASECHK.TRANS64.TRYWAIT P0, [R0+URZ+0x31840], R13 ;  /* 0x0318400d000075a7 */ /* 0x0022a400080011ff */
[----:B--2---:R-:W-:Y:S05]  /*53d0*/  @!P0 NANOSLEEP.SYNCS 0x989680 ;  /* 0x009896800000895d */ /* 0x004fea0003900000 */
[----:B------:R-:W2:Y:S02]  /*53e0*/  @!P0 SYNCS.PHASECHK.TRANS64 P0, [R0+URZ+0x31840], R13 ;  /* 0x0318400d000085a7 */ /* 0x000ea400080010ff */
[----:B--2---:R-:W-:Y:S05]  /*53f0*/  @!P0 BRA `(.L_x_76) ;  /* 0xfffffffc00f08947 */ /* 0x004fea000383ffff */
[----:B------:R-:W-:Y:S05]  /*5400*/  BRA `(.L_x_77) ;  /* 0xffffffc000587947 */ /* 0x000fea000383ffff */
.L_x_25:
[----:B------:R-:W-:Y:S01]  /*5410*/  HFMA2 R4, -RZ, RZ, -0.0 , 0 ;  /* 0x80000000ff047431 */ /* 0x000fe200000001ff */
[----:B-1----:R-:W-:Y:S04]  /*5420*/  MOV R5, 0x80000000 ;  /* 0x8000000000057802 */ /* 0x002fe80000000f00 */
[----:B------:R1:W2:Y:S03]  /*5430*/  SYNCS.PHASECHK.TRANS64.TRYWAIT P0, [R8+URZ+0x31820], R5 ;  /* 0x03182005080075a7 */ /* 0x0002a600080011ff */
[----:B--2---:R-:W-:Y:S05]  /*5440*/  @!P0 NANOSLEEP.SYNCS 0x989680 ;  /* 0x009896800000895d */ /* 0x004fea0003900000 */
[----:B------:R-:W2:Y:S02]  /*5450*/  @!P0 SYNCS.PHASECHK.TRANS64 P0, [R8+URZ+0x31820], R5 ;  /* 0x03182005080085a7 */ /* 0x000ea400080010ff */
[----:B--2---:R-:W-:Y:S05]  /*5460*/  @!P0 BRA `(.L_x_25) ;  /* 0xfffffffc00e88947 */ /* 0x004fea000383ffff */
[----:B------:R-:W-:Y:S05]  /*5470*/  BRA `(.L_x_78) ;  /* 0xffffffc400b07947 */ /* 0x000fea000383ffff */
.L_x_26:
[----:B------:R-:W-:Y:S01]  /*5480*/  HFMA2 R4, -RZ, RZ, -0.0 , 0 ;  /* 0x80000000ff047431 */ /* 0x000fe200000001ff */
[----:B-1----:R-:W-:Y:S04]  /*5490*/  MOV R5, 0x80000000 ;  /* 0x8000000000057802 */ /* 0x002fe80000000f00 */
[----:B------:R1:W2:Y:S03]  /*54a0*/  SYNCS.PHASECHK.TRANS64.TRYWAIT P0, [R8+URZ+0x31828], R5 ;  /* 0x03182805080075a7 */ /* 0x0002a600080011ff */
[----:B--2---:R-:W-:Y:S05]  /*54b0*/  @!P0 NANOSLEEP.SYNCS 0x989680 ;  /* 0x009896800000895d */ /* 0x004fea0003900000 */
[----:B------:R-:W2:Y:S02]  /*54c0*/  @!P0 SYNCS.PHASECHK.TRANS64 P0, [R8+URZ+0x31828], R5 ;  /* 0x03182805080085a7 */ /* 0x000ea400080010ff */
[----:B--2---:R-:W-:Y:S05]  /*54d0*/  @!P0 BRA `(.L_x_26) ;  /* 0xfffffffc00e88947 */ /* 0x004fea000383ffff */
[----:B------:R-:W-:Y:S05]  /*54e0*/  BRA `(.L_x_79) ;  /* 0xffffffc800907947 */ /* 0x000fea000383ffff */
.L_x_27:
[----:B------:R-:W-:Y:S01]  /*54f0*/  HFMA2 R4, -RZ, RZ, -0.0 , 0 ;  /* 0x80000000ff047431 */ /* 0x000fe200000001ff */
[----:B-1----:R-:W-:Y:S04]  /*5500*/  MOV R5, 0x80000000 ;  /* 0x8000000000057802 */ /* 0x002fe80000000f00 */
[----:B------:R1:W2:Y:S03]  /*5510*/  SYNCS.PHASECHK.TRANS64.TRYWAIT P0, [R8+URZ+0x31830], R5 ;  /* 0x03183005080075a7 */ /* 0x0002a600080011ff */
[----:B--2---:R-:W-:Y:S05]  /*5520*/  @!P0 NANOSLEEP.SYNCS 0x989680 ;  /* 0x009896800000895d */ /* 0x004fea0003900000 */
[----:B------:R-:W2:Y:S02]  /*5530*/  @!P0 SYNCS.PHASECHK.TRANS64 P0, [R8+URZ+0x31830], R5 ;  /* 0x03183005080085a7 */ /* 0x000ea400080010ff */
[----:B--2---:R-:W-:Y:S05]  /*5540*/  @!P0 BRA `(.L_x_27) ;  /* 0xfffffffc00e88947 */ /* 0x004fea000383ffff */
[----:B------:R-:W-:Y:S05]  /*5550*/  BRA `(.L_x_80) ;  /* 0xffffffc800d07947 */ /* 0x000fea000383ffff */
.L_x_28:
[----:B------:R-:W-:Y:S01]  /*5560*/  HFMA2 R42, -RZ, RZ, -0.0 , 0 ;  /* 0x80000000ff2a7431 */ /* 0x000fe200000001ff */
[----:B-1----:R-:W-:Y:S04]  /*5570*/  MOV R43, 0x80000000 ;  /* 0x80000000002b7802 */ /* 0x002fe80000000f00 */
[----:B------:R1:W2:Y:S03]  /*5580*/  SYNCS.PHASECHK.TRANS64.TRYWAIT P0, [R8+URZ+0x31838], R43 ;  /* 0x0318382b080075a7 */ /* 0x0002a600080011ff */
[----:B--2---:R-:W-:Y:S05]  /*5590*/  @!P0 NANOSLEEP.SYNCS 0x989680 ;  /* 0x009896800000895d */ /* 0x004fea0003900000 */
[----:B------:R-:W2:Y:S02]  /*55a0*/  @!P0 SYNCS.PHASECHK.TRANS64 P0, [R8+URZ+0x31838], R43 ;  /* 0x0318382b080085a7 */ /* 0x000ea400080010ff */
[----:B--2---:R-:W-:Y:S05]  /*55b0*/  @!P0 BRA `(.L_x_28) ;  /* 0xfffffffc00e88947 */ /* 0x004fea000383ffff */
[----:B------:R-:W-:Y:S05]  /*55c0*/  BRA `(.L_x_81) ;  /* 0xffffffcc000c7947 */ /* 0x000fea000383ffff */
.L_x_29:
[----:B--2---:R2:W3:Y:S02]  /*55d0*/  SYNCS.PHASECHK.TRANS64.TRYWAIT P0, [R8+URZ+0x31820], RZ ;  /* 0x031820ff080075a7 */ /* 0x0044e400080011ff */
[----:B---3--:R-:W-:Y:S05]  /*55e0*/  @!P0 NANOSLEEP.SYNCS 0x989680 ;  /* 0x009896800000895d */ /* 0x008fea0003900000 */
[----:B------:R-:W3:Y:S02]  /*55f0*/  @!P0 SYNCS.PHASECHK.TRANS64 P0, [R8+URZ+0x31820], RZ ;  /* 0x031820ff080085a7 */ /* 0x000ee400080010ff */
[----:B---3--:R-:W-:Y:S05]  /*5600*/  @!P0 BRA `(.L_x_29) ;  /* 0xfffffffc00f08947 */ /* 0x008fea000383ffff */
[----:B------:R-:W-:Y:S05]  /*5610*/  BRA `(.L_x_82) ;  /* 0xffffffcc00447947 */ /* 0x000fea000383ffff */
.L_x_30:
[----:B---3--:R3:W4:Y:S02]  /*5620*/  SYNCS.PHASECHK.TRANS64.TRYWAIT P0, [R8+URZ+0x31828], RZ ;  /* 0x031828ff080075a7 */ /* 0x00872400080011ff */
[----:B----4-:R-:W-:Y:S05]  /*5630*/  @!P0 NANOSLEEP.SYNCS 0x989680 ;  /* 0x009896800000895d */ /* 0x010fea0003900000 */
[----:B------:R-:W4:Y:S02]  /*5640*/  @!P0 SYNCS.PHASECHK.TRANS64 P0, [R8+URZ+0x31828], RZ ;  /* 0x031828ff080085a7 */ /* 0x000f2400080010ff */
[----:B----4-:R-:W-:Y:S05]  /*5650*/  @!P0 BRA `(.L_x_30) ;  /* 0xfffffffc00f08947 */ /* 0x010fea000383ffff */
[----:B------:R-:W-:Y:S05]  /*5660*/  BRA `(.L_x_83) ;  /* 0xffffffcc00b87947 */ /* 0x000fea000383ffff */
.L_x_31:
[----:B----4-:R4:W1:Y:S02]  /*5670*/  SYNCS.PHASECHK.TRANS64.TRYWAIT P0, [R8+URZ+0x31830], RZ ;  /* 0x031830ff080075a7 */ /* 0x01086400080011ff */
[----:B-1----:R-:W-:Y:S05]  /*5680*/  @!P0 NANOSLEEP.SYNCS 0x989680 ;  /* 0x009896800000895d */ /* 0x002fea0003900000 */
[----:B------:R-:W1:Y:S02]  /*5690*/  @!P0 SYNCS.PHASECHK.TRANS64 P0, [R8+URZ+0x31830], RZ ;  /* 0x031830ff080085a7 */ /* 0x000e6400080010ff */
[----:B-1----:R-:W-:Y:S05]  /*56a0*/  @!P0 BRA `(.L_x_31) ;  /* 0xfffffffc00f08947 */ /* 0x002fea000383ffff */
[----:B------:R-:W-:Y:S05]  /*56b0*/  BRA `(.L_x_84) ;  /* 0xffffffcc00f07947 */ /* 0x000fea000383ffff */
.L_x_32:
[----:B-1----:R1:W2:Y:S02]  /*56c0*/  SYNCS.PHASECHK.TRANS64.TRYWAIT P0, [R8+URZ+0x31838], RZ ;  /* 0x031838ff080075a7 */ /* 0x0022a400080011ff */
[----:B--2---:R-:W-:Y:S05]  /*56d0*/  @!P0 NANOSLEEP.SYNCS 0x989680 ;  /* 0x009896800000895d */ /* 0x004fea0003900000 */
[----:B------:R-:W2:Y:S02]  /*56e0*/  @!P0 SYNCS.PHASECHK.TRANS64 P0, [R8+URZ+0x31838], RZ ;  /* 0x031838ff080085a7 */ /* 0x000ea400080010ff */
[----:B--2---:R-:W-:Y:S05]  /*56f0*/  @!P0 BRA `(.L_x_32) ;  /* 0xfffffffc00f08947 */ /* 0x004fea000383ffff */
[----:B------:R-:W-:Y:S05]  /*5700*/  BRA `(.L_x_85) ;  /* 0xffffffd000287947 */ /* 0x000fea000383ffff */
.L_x_33:
[----:B------:R-:W-:Y:S01]  /*5710*/  HFMA2 R42, -RZ, RZ, -0.0 , 0 ;  /* 0x80000000ff2a7431 */ /* 0x000fe200000001ff */
[----:B-1----:R-:W-:Y:S04]  /*5720*/  MOV R43, 0x80000000 ;  /* 0x80000000002b7802 */ /* 0x002fe80000000f00 */
[----:B------:R1:W2:Y:S03]  /*5730*/  SYNCS.PHASECHK.TRANS64.TRYWAIT P0, [R8+URZ+0x31820], R43 ;  /* 0x0318202b080075a7 */ /* 0x0002a600080011ff */
[----:B--2---:R-:W-:Y:S05]  /*5740*/  @!P0 NANOSLEEP.SYNCS 0x989680 ;  /* 0x009896800000895d */ /* 0x004fea0003900000 */
[----:B------:R-:W2:Y:S02]  /*5750*/  @!P0 SYNCS.PHASECHK.TRANS64 P0, [R8+URZ+0x31820], R43 ;  /* 0x0318202b080085a7 */ /* 0x000ea400080010ff */
[----:B--2---:R-:W-:Y:S05]  /*5760*/  @!P0 BRA `(.L_x_33) ;  /* 0xfffffffc00e88947 */ /* 0x004fea000383ffff */
[----:B------:R-:W-:Y:S05]  /*5770*/  BRA `(.L_x_86) ;  /* 0xffffffd000587947 */ /* 0x000fea000383ffff */
.L_x_34:
[----:B------:R-:W-:Y:S01]  /*5780*/  HFMA2 R42, -RZ, RZ, -0.0 , 0 ;  /* 0x80000000ff2a7431 */ /* 0x000fe200000001ff */
[----:B-1----:R-:W-:Y:S04]  /*5790*/  MOV R43, 0x80000000 ;  /* 0x80000000002b7802 */ /* 0x002fe80000000f00 */
[----:B------:R1:W2:Y:S03]  /*57a0*/  SYNCS.PHASECHK.TRANS64.TRYWAIT P0, [R8+URZ+0x31828], R43 ;  /* 0x0318282b080075a7 */ /* 0x0002a600080011ff */
[----:B--2---:R-:W-:Y:S05]  /*57b0*/  @!P0 NANOSLEEP.SYNCS 0x989680 ;  /* 0x009896800000895d */ /* 0x004fea0003900000 */
[----:B------:R-:W2:Y:S02]  /*57c0*/  @!P0 SYNCS.PHASECHK.TRANS64 P0, [R8+URZ+0x31828], R43 ;  /* 0x0318282b080085a7 */ /* 0x000ea400080010ff */
[----:B--2---:R-:W-:Y:S05]  /*57d0*/  @!P0 BRA `(.L_x_34) ;  /* 0xfffffffc00e88947 */ /* 0x004fea000383ffff */
[----:B------:R-:W-:Y:S05]  /*57e0*/  BRA `(.L_x_87) ;  /* 0xffffffd000c47947 */ /* 0x000fea000383ffff */
.L_x_35:
[----:B------:R-:W-:Y:S01]  /*57f0*/  HFMA2 R42, -RZ, RZ, -0.0 , 0 ;  /* 0x80000000ff2a7431 */ /* 0x000fe200000001ff */
[----:B-1----:R-:W-:Y:S04]  /*5800*/  MOV R43, 0x80000000 ;  /* 0x80000000002b7802 */ /* 0x002fe80000000f00 */
[----:B------:R1:W2:Y:S03]  /*5810*/  SYNCS.PHASECHK.TRANS64.TRYWAIT P0, [R8+URZ+0x31830], R43 ;  /* 0x0318302b080075a7 */ /* 0x0002a600080011ff */
[----:B--2---:R-:W-:Y:S05]  /*5820*/  @!P0 NANOSLEEP.SYNCS 0x989680 ;  /* 0x009896800000895d */ /* 0x004fea0003900000 */
[----:B------:R-:W2:Y:S02]  /*5830*/  @!P0 SYNCS.PHASECHK.TRANS64 P0, [R8+URZ+0x31830], R43 ;  /* 0x0318302b080085a7 */ /* 0x000ea400080010ff */
[----:B--2---:R-:W-:Y:S05]  /*5840*/  @!P0 BRA `(.L_x_35) ;  /* 0xfffffffc00e88947 */ /* 0x004fea000383ffff */
[----:B------:R-:W-:Y:S05]  /*5850*/  BRA `(.L_x_88) ;  /* 0xffffffd000f47947 */ /* 0x000fea000383ffff */
.L_x_36:
[----:B------:R-:W-:Y:S01]  /*5860*/  HFMA2 R42, -RZ, RZ, -0.0 , 0 ;  /* 0x80000000ff2a7431 */ /* 0x000fe200000001ff */
[----:B-1----:R-:W-:Y:S04]  /*5870*/  MOV R43, 0x80000000 ;  /* 0x80000000002b7802 */ /* 0x002fe80000000f00 */
[----:B------:R1:W2:Y:S03]  /*5880*/  SYNCS.PHASECHK.TRANS64.TRYWAIT P0, [R8+URZ+0x31838], R43 ;  /* 0x0318382b080075a7 */ /* 0x0002a600080011ff */
[----:B--2---:R-:W-:Y:S05]  /*5890*/  @!P0 NANOSLEEP.SYNCS 0x989680 ;  /* 0x009896800000895d */ /* 0x004fea0003900000 */
[----:B------:R-:W2:Y:S02]  /*58a0*/  @!P0 SYNCS.PHASECHK.TRANS64 P0, [R8+URZ+0x31838], R43 ;  /* 0x0318382b080085a7 */ /* 0x000ea400080010ff */
[----:B--2---:R-:W-:Y:S05]  /*58b0*/  @!P0 BRA `(.L_x_36) ;  /* 0xfffffffc00e88947 */ /* 0x004fea000383ffff */
[----:B------:R-:W-:Y:S05]  /*58c0*/  BRA `(.L_x_89) ;  /* 0xffffffd400247947 */ /* 0x000fea000383ffff */
.L_x_37:
[----:B-1----:R1:W2:Y:S02]  /*58d0*/  SYNCS.PHASECHK.TRANS64.TRYWAIT P0, [R8+URZ+0x31820], RZ ;  /* 0x031820ff080075a7 */ /* 0x0022a400080011ff */
[----:B--2---:R-:W-:Y:S05]  /*58e0*/  @!P0 NANOSLEEP.SYNCS 0x989680 ;  /* 0x009896800000895d */ /* 0x004fea0003900000 */
[----:B------:R-:W2:Y:S02]  /*58f0*/  @!P0 SYNCS.PHASECHK.TRANS64 P0, [R8+URZ+0x31820], RZ ;  /* 0x031820ff080085a7 */ /* 0x000ea400080010ff */
[----:B--2---:R-:W-:Y:S05]  /*5900*/  @!P0 BRA `(.L_x_37) ;  /* 0xfffffffc00f08947 */ /* 0x004fea000383ffff */
[----:B------:R-:W-:Y:S05]  /*5910*/  BRA `(.L_x_90) ;  /* 0xffffffd4005c7947 */ /* 0x000fea000383ffff */
.L_x_38:
[----:B-1----:R1:W2:Y:S02]  /*5920*/  SYNCS.PHASECHK.TRANS64.TRYWAIT P0, [R8+URZ+0x31828], RZ ;  /* 0x031828ff080075a7 */ /* 0x0022a400080011ff */
[----:B--2---:R-:W-:Y:S05]  /*5930*/  @!P0 NANOSLEEP.SYNCS 0x989680 ;  /* 0x009896800000895d */ /* 0x004fea0003900000 */
[----:B------:R-:W2:Y:S02]  /*5940*/  @!P0 SYNCS.PHASECHK.TRANS64 P0, [R8+URZ+0x31828], RZ ;  /* 0x031828ff080085a7 */ /* 0x000ea400080010ff */
[----:B--2---:R-:W-:Y:S05]  /*5950*/  @!P0 BRA `(.L_x_38) ;  /* 0xfffffffc00f08947 */ /* 0x004fea000383ffff */
[----:B------:R-:W-:Y:S05]  /*5960*/  BRA `(.L_x_91) ;  /* 0xffffffd400d07947 */ /* 0x000fea000383ffff */
.L_x_39:
[----:B-1----:R1:W2:Y:S02]  /*5970*/  SYNCS.PHASECHK.TRANS64.TRYWAIT P0, [R8+URZ+0x31830], RZ ;  /* 0x031830ff080075a7 */ /* 0x0022a400080011ff */
[----:B--2---:R-:W-:Y:S05]  /*5980*/  @!P0 NANOSLEEP.SYNCS 0x989680 ;  /* 0x009896800000895d */ /* 0x004fea0003900000 */
[----:B------:R-:W2:Y:S02]  /*5990*/  @!P0 SYNCS.PHASECHK.TRANS64 P0, [R8+URZ+0x31830], RZ ;  /* 0x031830ff080085a7 */ /* 0x000ea400080010ff */
[----:B--2---:R-:W-:Y:S05]  /*59a0*/  @!P0 BRA `(.L_x_39) ;  /* 0xfffffffc00f08947 */ /* 0x004fea000383ffff */
[----:B------:R-:W-:Y:S05]  /*59b0*/  BRA `(.L_x_92) ;  /* 0xffffffd800087947 */ /* 0x000fea000383ffff */
.L_x_40:
[----:B-1----:R1:W2:Y:S02]  /*59c0*/  SYNCS.PHASECHK.TRANS64.TRYWAIT P0, [R8+URZ+0x31838], RZ ;  /* 0x031838ff080075a7 */ /* 0x0022a400080011ff */
[----:B--2---:R-:W-:Y:S05]  /*59d0*/  @!P0 NANOSLEEP.SYNCS 0x989680 ;  /* 0x009896800000895d */ /* 0x004fea0003900000 */
[----:B------:R-:W2:Y:S02]  /*59e0*/  @!P0 SYNCS.PHASECHK.TRANS64 P0, [R8+URZ+0x31838], RZ ;  /* 0x031838ff080085a7 */ /* 0x000ea400080010ff */
[----:B--2---:R-:W-:Y:S05]  /*59f0*/  @!P0 BRA `(.L_x_40) ;  /* 0xfffffffc00f08947 */ /* 0x004fea000383ffff */
[----:B------:R-:W-:Y:S05]  /*5a00*/  BRA `(.L_x_93) ;  /* 0xffffffd800407947 */ /* 0x000fea000383ffff */
.L_x_44:
[----:B------:R-:W-:-:S07]  /*5a10*/  MOV R4, R5 ;  /* 0x0000000500047202 */ /* 0x000fce0000000f00 */
.L_x_94:
[----:B-1----:R1:W2:Y:S02]  /*5a20*/  SYNCS.PHASECHK.TRANS64.TRYWAIT P2, [R20+URZ+0x31860], R5 ;  /* 0x03186005140075a7 */ /* 0x0022a400080411ff */
[----:B--2---:R-:W-:Y:S05]  /*5a30*/  @!P2 NANOSLEEP.SYNCS 0x989680 ;  /* 0x009896800000a95d */ /* 0x004fea0003900000 */
[----:B------:R-:W2:Y:S02]  /*5a40*/  @!P2 SYNCS.PHASECHK.TRANS64 P2, [R20+URZ+0x31860], R5 ;  /* 0x031860051400a5a7 */ /* 0x000ea400080410ff */
[----:B--2---:R-:W-:Y:S05]  /*5a50*/  @!P2 BRA `(.L_x_94) ;  /* 0xfffffffc00f0a947 */ /* 0x004fea000383ffff */
[----:B------:R-:W-:Y:S05]  /*5a60*/  BRA `(.L_x_95) ;  /* 0xffffffdc00487947 */ /* 0x000fea000383ffff */
        .weak           $__internal_0_$__cuda_sm10x_tcgen05_guardrail_trap_col_being_dealloced_not_returned_by_alloc
        .type           $__internal_0_$__cuda_sm10x_tcgen05_guardrail_trap_col_being_dealloced_not_returned_by_alloc,@function
        .size           $__internal_0_$__cuda_sm10x_tcgen05_guardrail_trap_col_being_dealloced_not_returned_by_alloc,($__internal_1_$__cuda_sm10x_tcgen05_guardrail_trap_phase_invalid_during_alloc - $__internal_0_$__cuda_sm10x_tcgen05_guardrail_trap_col_being_dealloced_not_returned_by_alloc)
$__internal_0_$__cuda_sm10x_tcgen05_guardrail_trap_col_being_dealloced_not_returned_by_alloc:
[----:B------:R-:W-:Y:S05]  /*5a70*/  BPT.TRAP 0x1 ;  /* 0x000000040000795c */ /* 0x000fea0000300000 */
[----:B------:R-:W-:-:S04]  /*5a80*/  HFMA2 R3, -RZ, RZ, 0, 0 ;  /* 0x00000000ff037431 */ /* 0x000fc800000001ff */
[----:B------:R-:W-:Y:S05]  /*5a90*/  RET.REL.NODEC R2 `(_ZN9deep_gemm24sm100_fp8_gemm_1d1d_implILN4cute4UMMA5MajorE0ELS3_0ELj0ELj7168ELj2048ELj128ELj224ELj128ELj64ELj128ELj128ELj64ELj4ELj128ELj128ELj1ELb0ELj142ELNS_8GemmTypeE1ELb0EN7cutlass10bfloat16_tENS_16EpilogueIdentityEEEvPijjj14CUtensorMap_stS9_S9_S9_S9_) ;  /* 0xffffffa402587950 */ /* 0x000fea0003c3ffff */
        .weak           $__internal_1_$__cuda_sm10x_tcgen05_guardrail_trap_phase_invalid_during_alloc
        .type           $__internal_1_$__cuda_sm10x_tcgen05_guardrail_trap_phase_invalid_during_alloc,@function
        .size           $__internal_1_$__cuda_sm10x_tcgen05_guardrail_trap_phase_invalid_during_alloc,($__internal_2_$__cuda_sm10x_tcgen05_guardrail_trap_unallocated_columns_being_dealloced - $__internal_1_$__cuda_sm10x_tcgen05_guardrail_trap_phase_invalid_during_alloc)
$__internal_1_$__cuda_sm10x_tcgen05_guardrail_trap_phase_invalid_during_alloc:
[----:B------:R-:W-:Y:S05]  /*5aa0*/  BPT.TRAP 0x1 ;  /* 0x000000040000795c */ /* 0x000fea0000300000 */
[----:B------:R-:W-:-:S04]  /*5ab0*/  MOV R3, 0x0 ;  /* 0x0000000000037802 */ /* 0x000fc80000000f00 */
[----:B------:R-:W-:Y:S05]  /*5ac0*/  RET.REL.NODEC R2 `(_ZN9deep_gemm24sm100_fp8_gemm_1d1d_implILN4cute4UMMA5MajorE0ELS3_0ELj0ELj7168ELj2048ELj128ELj224ELj128ELj64ELj128ELj128ELj64ELj4ELj128ELj128ELj1ELb0ELj142ELNS_8GemmTypeE1ELb0EN7cutlass10bfloat16_tENS_16EpilogueIdentityEEEvPijjj14CUtensorMap_stS9_S9_S9_S9_) ;  /* 0xffffffa4024c7950 */ /* 0x000fea0003c3ffff */
        .weak           $__internal_2_$__cuda_sm10x_tcgen05_guardrail_trap_unallocated_columns_being_dealloced
        .type           $__internal_2_$__cuda_sm10x_tcgen05_guardrail_trap_unallocated_columns_being_dealloced,@function
        .size           $__internal_2_$__cuda_sm10x_tcgen05_guardrail_trap_unallocated_columns_being_dealloced,($__internal_3_$__cuda_sm20_div_u16 - $__internal_2_$__cuda_sm10x_tcgen05_guardrail_trap_unallocated_columns_being_dealloced)
$__internal_2_$__cuda_sm10x_tcgen05_guardrail_trap_unallocated_columns_being_dealloced:
[----:B------:R-:W-:Y:S05]  /*5ad0*/  BPT.TRAP 0x1 ;  /* 0x000000040000795c */ /* 0x000fea0000300000 */
[----:B------:R-:W-:-:S04]  /*5ae0*/  HFMA2 R3, -RZ, RZ, 0, 0 ;  /* 0x00000000ff037431 */ /* 0x000fc800000001ff */
[----:B------:R-:W-:Y:S05]  /*5af0*/  RET.REL.NODEC R2 `(_ZN9deep_gemm24sm100_fp8_gemm_1d1d_implILN4cute4UMMA5MajorE0ELS3_0ELj0ELj7168ELj2048ELj128ELj224ELj128ELj64ELj128ELj128ELj64ELj4ELj128ELj128ELj1ELb0ELj142ELNS_8GemmTypeE1ELb0EN7cutlass10bfloat16_tENS_16EpilogueIdentityEEEvPijjj14CUtensorMap_stS9_S9_S9_S9_) ;  /* 0xffffffa402407950 */ /* 0x000fea0003c3ffff */
        .weak           $__internal_3_$__cuda_sm20_div_u16
        .type           $__internal_3_$__cuda_sm20_div_u16,@function
        .size           $__internal_3_$__cuda_sm20_div_u16,(.L_x_100 - $__internal_3_$__cuda_sm20_div_u16)
$__internal_3_$__cuda_sm20_div_u16:
[----:B------:R-:W1:Y:S01]  /*5b00*/  I2F.U16 R5, R39 ;  /* 0x0000002700057306 */ /* 0x000e620000101000 */
[----:B------:R-:W-:-:S07]  /*5b10*/  IMAD.MOV.U32 R0, RZ, RZ, 0x4b800000 ;  /* 0x4b800000ff007424 */ /* 0x000fce00078e00ff */
[----:B------:R-:W-:Y:S01]  /*5b20*/  I2F.U16.RZ R9, R34 ;  /* 0x0000002200097306 */ /* 0x000fe2000010d000 */
[C---:B-1----:R-:W-:Y:S02]  /*5b30*/  FSETP.GEU.AND P1, PT, |R5|.reuse, 1.175494350822287508e-38, PT ;  /* 0x008000000500780b */ /* 0x042fe40003f2e200 */
[----:B------:R-:W-:Y:S02]  /*5b40*/  FSETP.GT.AND P2, PT, |R5|, 8.50705917302346158658e+37, PT ;  /* 0x7e8000000500780b */ /* 0x000fe40003f44200 */
[----:B------:R-:W-:Y:S02]  /*5b50*/  FSEL R0, R0, 1, !P1 ;  /* 0x3f80000000007808 */ /* 0x000fe40004800000 */
[----:B------:R-:W-:Y:S02]  /*5b60*/  ISETP.NE.U32.AND P1, PT, R39, RZ, PT ;  /* 0x000000ff2700720c */ /* 0x000fe40003f25070 */
[----:B------:R-:W-:-:S05]  /*5b70*/  FSEL R0, R0, 0.25, !P2 ;  /* 0x3e80000000007808 */ /* 0x000fca0005000000 */
[----:B------:R-:W-:-:S06]  /*5b80*/  FMUL R5, R5, R0 ;  /* 0x0000000005057220 */ /* 0x000fcc0000400000 */
[----:B------:R-:W1:Y:S02]  /*5b90*/  MUFU.RCP R5, R5 ;  /* 0x0000000500057308 */ /* 0x000e640000001000 */
[----:B-1----:R-:W-:Y:S01]  /*5ba0*/  FMUL R0, R0, R5 ;  /* 0x0000000500007220 */ /* 0x002fe20000400000 */
[----:B------:R-:W-:-:S03]  /*5bb0*/  IMAD.MOV.U32 R5, RZ, RZ, 0x0 ;  /* 0x00000000ff057424 */ /* 0x000fc600078e00ff */
[----:B------:R-:W-:-:S04]  /*5bc0*/  VIADD R0, R0, 0x2 ;  /* 0x0000000200007836 */ /* 0x000fc80000000000 */
[----:B------:R-:W-:-:S04]  /*5bd0*/  FMUL.RZ R9, R9, R0 ;  /* 0x0000000009097220 */ /* 0x000fc8000040c000 */
[----:B------:R-:W1:Y:S02]  /*5be0*/  F2I.U32.TRUNC.NTZ R0, R9 ;  /* 0x0000000900007305 */ /* 0x000e64000020f000 */
[----:B-1----:R-:W-:Y:S02]  /*5bf0*/  LOP3.LUT R0, R0, 0xffff, RZ, 0xc0, !PT ;  /* 0x0000ffff00007812 */ /* 0x002fe400078ec0ff */
[----:B------:R-:W-:Y:S01]  /*5c00*/  @!P1 MOV R0, 0xffffffff ;  /* 0xffffffff00009802 */ /* 0x000fe20000000f00 */
[----:B------:R-:W-:Y:S06]  /*5c10*/  RET.REL.NODEC R4 `(_ZN9deep_gemm24sm100_fp8_gemm_1d1d_implILN4cute4UMMA5MajorE0ELS3_0ELj0ELj7168ELj2048ELj128ELj224ELj128ELj64ELj128ELj128ELj64ELj4ELj128ELj128ELj1ELb0ELj142ELNS_8GemmTypeE1ELb0EN7cutlass10bfloat16_tENS_16EpilogueIdentityEEEvPijjj14CUtensorMap_stS9_S9_S9_S9_) ;  /* 0xffffffa004f87950 */ /* 0x000fec0003c3ffff */
.L_x_96:
[----:B------:R-:W-:-:S00]  /*5c20*/  BRA `(.L_x_96) ;  /* 0xfffffffc00fc7947 */ /* 0x000fc0000383ffff */
[----:B------:R-:W-:-:S00]  /*5c30*/  NOP ;  /* 0x0000000000007918 */ /* 0x000fc00000000000 */
        /* <DEDUP_REMOVED lines=12> */
.L_x_100:


//--------------------- .nv.shared._ZN9deep_gemm24sm100_fp8_gemm_1d1d_implILN4cute4UMMA5MajorE0ELS3_0ELj0ELj7168ELj2048ELj128ELj224ELj128ELj64ELj128ELj128ELj64ELj4ELj128ELj128ELj1ELb0ELj142ELNS_8GemmTypeE1ELb0EN7cutlass10bfloat16_tENS_16EpilogueIdentityEEEvPijjj14CUtensorMap_stS9_S9_S9_S9_ --------------------------
	.section	.nv.shared._ZN9deep_gemm24sm100_fp8_gemm_1d1d_implILN4cute4UMMA5MajorE0ELS3_0ELj0ELj7168ELj2048ELj128ELj224ELj128ELj64ELj128ELj128ELj64ELj4ELj128ELj128ELj1ELb0ELj142ELNS_8GemmTypeE1ELb0EN7cutlass10bfloat16_tENS_16EpilogueIdentityEEEvPijjj14CUtensorMap_stS9_S9_S9_S9_,"aw",@nobits
	.sectionflags	@""
	.align	1024
	.zero		1024


//--------------------- .nv.shared.reserved.0     --------------------------
	.section	.nv.shared.reserved.0,"aw",@nobits
	.align	8
	.weak		__nv_reservedSMEM_offset_0_alias
	.size		__nv_reservedSMEM_offset_0_alias, 0, 64
	.other		__nv_reservedSMEM_offset_0_alias,@"STO_CUDA_RESERVED_SHARED STV_DEFAULT"
__nv_reservedSMEM_offset_0_alias:
	.zero		0
.nv.shared.reserved.0:
	.zero		64
	.weak		__nv_reservedSMEM_allocation_phase
	.type		__nv_reservedSMEM_allocation_phase,@object
	.size		__nv_reservedSMEM_allocation_phase,(.L_0 - __nv_reservedSMEM_allocation_phase)
__nv_reservedSMEM_allocation_phase:
	.zero		1
.L_0:
	.zero		7
	.weak		__nv_reservedSMEM_devtool_atexit_pc
	.type		__nv_reservedSMEM_devtool_atexit_pc,@object
	.size		__nv_reservedSMEM_devtool_atexit_pc,(__nv_reservedSMEM_allocation_mask - __nv_reservedSMEM_devtool_atexit_pc)
__nv_reservedSMEM_devtool_atexit_pc:
	.zero		8
	.weak		__nv_reservedSMEM_allocation_mask
	.type		__nv_reservedSMEM_allocation_mask,@object
	.size		__nv_reservedSMEM_allocation_mask,(.L_2 - __nv_reservedSMEM_allocation_mask)
__nv_reservedSMEM_allocation_mask:
	.zero		4
.L_2:


//--------------------- .nv.global                --------------------------
	.section	.nv.global,"aw",@nobits
.nv.global:
	.type		_ZN47_INTERNAL_d7a09eb5_9_kernel_cu_3deee83f_28938194cute1_E,@object
	.size		_ZN47_INTERNAL_d7a09eb5_9_kernel_cu_3deee83f_28938194cute1_E,(_ZN47_INTERNAL_d7a09eb5_9_kernel_cu_3deee83f_28938194cuda3std3__45__cpo6cbeginE - _ZN47_INTERNAL_d7a09eb5_9_kernel_cu_3deee83f_28938194cute1_E)
_ZN47_INTERNAL_d7a09eb5_9_kernel_cu_3deee83f_28938194cute1_E:
	.zero		1
	.type		_ZN47_INTERNAL_d7a09eb5_9_kernel_cu_3deee83f_28938194cuda3std3__45__cpo6cbeginE,@object
	.size		_ZN47_INTERNAL_d7a09eb5_9_kernel_cu_3deee83f_28938194cuda3std3__45__cpo6cbeginE,(_ZN47_INTERNAL_d7a09eb5_9_kernel_cu_3deee83f_28938194cuda3std3__48in_placeE - _ZN47_INTERNAL_d7a09eb5_9_kernel_cu_3deee83f_28938194cuda3std3__45__cpo6cbeginE)
_ZN47_INTERNAL_d7a09eb5_9_kernel_cu_3deee83f_28938194cuda3std3__45__cpo6cbeginE:
	.zero		1
	.type		_ZN47_INTERNAL_d7a09eb5_9_kernel_cu_3deee83f_28938194cuda3std3__48in_placeE,@object
	.size		_ZN47_INTERNAL_d7a09eb5_9_kernel_cu_3deee83f_28938194cuda3std3__48in_placeE,(_ZN47_INTERNAL_d7a09eb5_9_kernel_cu_3deee83f_28938194cuda3std6ranges3__45__cpo9iter_moveE - _ZN47_INTERNAL_d7a09eb5_9_kernel_cu_3deee83f_28938194cuda3std3__48in_placeE)
_ZN47_INTERNAL_d7a09eb5_9_kernel_cu_3deee83f_28938194cuda3std3__48in_placeE:
	.zero		1
	.type		_ZN47_INTERNAL_d7a09eb5_9_kernel_cu_3deee83f_28938194cuda3std6ranges3__45__cpo9iter_moveE,@object
	.size		_ZN47_INTERNAL_d7a09eb5_9_kernel_cu_3deee83f_28938194cuda3std6ranges3__45__cpo9iter_moveE,(_ZN47_INTERNAL_d7a09eb5_9_kernel_cu_3deee83f_28938194cuda3std3__45__cpo5beginE - _ZN47_INTERNAL_d7a09eb5_9_kernel_cu_3deee83f_28938194cuda3std6ranges3__45__cpo9iter_moveE)
_ZN47_INTERNAL_d7a09eb5_9_kernel_cu_3deee83f_28938194cuda3std6ranges3__45__cpo9iter_moveE:
	.zero		1
	.type		_ZN47_INTERNAL_d7a09eb5_9_kernel_cu_3deee83f_28938194cuda3std3__45__cpo5beginE,@object
	.size		_ZN47_INTERNAL_d7a09eb5_9_kernel_cu_3deee83f_28938194cuda3std3__45__cpo5beginE,(_ZN47_INTERNAL_d7a09eb5_9_kernel_cu_3deee83f_28938194cuda3std3__449_GLOBAL__N__d7a09eb5_9_kernel_cu_3deee83f_28938196ignoreE - _ZN47_INTERNAL_d7a09eb5_9_kernel_cu_3deee83f_28938194cuda3std3__45__cpo5beginE)
_ZN47_INTERNAL_d7a09eb5_9_kernel_cu_3deee83f_28938194cuda3std3__45__cpo5beginE:
	.zero		1
	.type		_ZN47_INTERNAL_d7a09eb5_9_kernel_cu_3deee83f_28938194cuda3std3__449_GLOBAL__N__d7a09eb5_9_kernel_cu_3deee83f_28938196ignoreE,@object
	.size		_ZN47_INTERNAL_d7a09eb5_9_kernel_cu_3deee83f_28938194cuda3std3__449_GLOBAL__N__d7a09eb5_9_kernel_cu_3deee83f_28938196ignoreE,(_ZN47_INTERNAL_d7a09eb5_9_kernel_cu_3deee83f_28938194cute7productE - _ZN47_INTERNAL_d7a09eb5_9_kernel_cu_3deee83f_28938194cuda3std3__449_GLOBAL__N__d7a09eb5_9_kernel_cu_3deee83f_28938196ignoreE)
_ZN47_INTERNAL_d7a09eb5_9_kernel_cu_3deee83f_28938194cuda3std3__449_GLOBAL__N__d7a09eb5_9_kernel_cu_3deee83f_28938196ignoreE:
	.zero		1
	.type		_ZN47_INTERNAL_d7a09eb5_9_kernel_cu_3deee83f_28938194cute7productE,@object
	.size		_ZN47_INTERNAL_d7a09eb5_9_kernel_cu_3deee83f_28938194cute7productE,(_ZN47_INTERNAL_d7a09eb5_9_kernel_cu_3deee83f_28938194cuda3std3__45__cpo3endE - _ZN47_INTERNAL_d7a09eb5_9_kernel_cu_3deee83f_28938194cute7productE)
_ZN47_INTERNAL_d7a09eb5_9_kernel_cu_3deee83f_28938194cute7productE:
	.zero		1
	.type		_ZN47_INTERNAL_d7a09eb5_9_kernel_cu_3deee83f_28938194cuda3std3__45__cpo3endE,@object
	.size		_ZN47_INTERNAL_d7a09eb5_9_kernel_cu_3deee83f_28938194cuda3std3__45__cpo3endE,(_ZN47_INTERNAL_d7a09eb5_9_kernel_cu_3deee83f_28938194cuda3std3__419piecewise_constructE - _ZN47_INTERNAL_d7a09eb5_9_kernel_cu_3deee83f_28938194cuda3std3__45__cpo3endE)
_ZN47_INTERNAL_d7a09eb5_9_kernel_cu_3deee83f_28938194cuda3std3__45__cpo3endE:
	.zero		1
	.type		_ZN47_INTERNAL_d7a09eb5_9_kernel_cu_3deee83f_28938194cuda3std3__419piecewise_constructE,@object
	.size		_ZN47_INTERNAL_d7a09eb5_9_kernel_cu_3deee83f_28938194cuda3std3__419piecewise_constructE,(_ZN47_INTERNAL_d7a09eb5_9_kernel_cu_3deee83f_28938194cuda3std3__45__cpo4cendE - _ZN47_INTERNAL_d7a09eb5_9_kernel_cu_3deee83f_28938194cuda3std3__419piecewise_constructE)
_ZN47_INTERNAL_d7a09eb5_9_kernel_cu_3deee83f_28938194cuda3std3__419piecewise_constructE:
	.zero		1
	.type		_ZN47_INTERNAL_d7a09eb5_9_kernel_cu_3deee83f_28938194cuda3std3__45__cpo4cendE,@object
	.size		_ZN47_INTERNAL_d7a09eb5_9_kernel_cu_3deee83f_28938194cuda3std3__45__cpo4cendE,(_ZN47_INTERNAL_d7a09eb5_9_kernel_cu_3deee83f_28938194cuda3std6ranges3__45__cpo4swapE - _ZN47_INTERNAL_d7a09eb5_9_kernel_cu_3deee83f_28938194cuda3std3__45__cpo4cendE)
_ZN47_INTERNAL_d7a09eb5_9_kernel_cu_3deee83f_28938194cuda3std3__45__cpo4cendE:
	.zero		1
	.type		_ZN47_INTERNAL_d7a09eb5_9_kernel_cu_3deee83f_28938194cuda3std6ranges3__45__cpo4swapE,@object
	.size		_ZN47_INTERNAL_d7a09eb5_9_kernel_cu_3deee83f_28938194cuda3std6ranges3__45__cpo4swapE,(.L_10 - _ZN47_INTERNAL_d7a09eb5_9_kernel_cu_3deee83f_28938194cuda3std6ranges3__45__cpo4swapE)
_ZN47_INTERNAL_d7a09eb5_9_kernel_cu_3deee83f_28938194cuda3std6ranges3__45__cpo4swapE:
	.zero		1
.L_10:


//--------------------- .nv.constant0._ZN9deep_gemm24sm100_fp8_gemm_1d1d_implILN4cute4UMMA5MajorE0ELS3_0ELj0ELj7168ELj2048ELj128ELj224ELj128ELj64ELj128ELj128ELj64ELj4ELj128ELj128ELj1ELb0ELj142ELNS_8GemmTypeE1ELb0EN7cutlass10bfloat16_tENS_16EpilogueIdentityEEEvPijjj14CUtensorMap_stS9_S9_S9_S9_ --------------------------
	.section	.nv.constant0._ZN9deep_gemm24sm100_fp8_gemm_1d1d_implILN4cute4UMMA5MajorE0ELS3_0ELj0ELj7168ELj2048ELj128ELj224ELj128ELj64ELj128ELj128ELj64ELj4ELj128ELj128ELj1ELb0ELj142ELNS_8GemmTypeE1ELb0EN7cutlass10bfloat16_tENS_16EpilogueIdentityEEEvPijjj14CUtensorMap_stS9_S9_S9_S9_,"a",@progbits
	.sectionflags	@""
	.align	4
.nv.constant0._ZN9deep_gemm24sm100_fp8_gemm_1d1d_implILN4cute4UMMA5MajorE0ELS3_0ELj0ELj7168ELj2048ELj128ELj224ELj128ELj64ELj128ELj128ELj64ELj4ELj128ELj128ELj1ELb0ELj142ELNS_8GemmTypeE1ELb0EN7cutlass10bfloat16_tENS_16EpilogueIdentityEEEvPijjj14CUtensorMap_stS9_S9_S9_S9_:
	.zero		1600


//--------------------- SYMBOLS --------------------------

	.type		.nv.reservedSmem.offset0,@object
	.size		.nv.reservedSmem.offset0,0x4
	.type		.nv.reservedSmem.cap,@object
	.size		.nv.reservedSmem.cap,0x4
